def matmul_kernel(
    a_ptr,
    b_ptr,
    c_ptr,
    M,
    N,
    K,
    stride_am,
    stride_ak,
    stride_bk,
    stride_bn,
    stride_cm,
    stride_cn,
    BLOCK_M: tl.constexpr,
    BLOCK_N: tl.constexpr,
    BLOCK_K: tl.constexpr,
    GROUP_M: tl.constexpr,
):
    pid = tl.program_id(axis=0)
    num_pid_m = tl.cdiv(M, BLOCK_M)
    num_pid_n = tl.cdiv(N, BLOCK_N)
    num_pid_in_group = GROUP_M * num_pid_n
    group_id = pid // num_pid_in_group
    first_pid_m = group_id * GROUP_M
    group_size_m = min(num_pid_m - first_pid_m, GROUP_M)
    pid_m = first_pid_m + ((pid % num_pid_in_group) % group_size_m)
    pid_n = (pid % num_pid_in_group) // group_size_m

    offs_am = (pid_m * BLOCK_M + tl.arange(0, BLOCK_M)) % M
    offs_bn = (pid_n * BLOCK_N + tl.arange(0, BLOCK_N)) % N
    offs_k = tl.arange(0, BLOCK_K)
    a_ptrs = a_ptr + offs_am[:, None] * stride_am + offs_k[None, :] * stride_ak
    b_ptrs = b_ptr + offs_k[:, None] * stride_bk + offs_bn[None, :] * stride_bn

    acc = tl.zeros((BLOCK_M, BLOCK_N), dtype=tl.float32)
    for kk in range(0, tl.cdiv(K, BLOCK_K)):
        a = tl.load(a_ptrs, mask=offs_k[None, :] < K - kk * BLOCK_K, other=0.0)
        b = tl.load(b_ptrs, mask=offs_k[:, None] < K - kk * BLOCK_K, other=0.0)
        acc = tl.dot(a, b, acc)
        a_ptrs += BLOCK_K * stride_ak
        b_ptrs += BLOCK_K * stride_bk

    c = acc.to(c_ptr.dtype.element_ty)
    offs_cm = pid_m * BLOCK_M + tl.arange(0, BLOCK_M)
    offs_cn = pid_n * BLOCK_N + tl.arange(0, BLOCK_N)
    c_ptrs = c_ptr + offs_cm[:, None] * stride_cm + offs_cn[None, :] * stride_cn
    mask = (offs_cm[:, None] < M) & (offs_cn[None, :] < N)
    tl.store(c_ptrs, c, mask=mask)

# config = {"BLOCK_K": 64, "BLOCK_M": 32, "BLOCK_N": 64, "GROUP_M": 8, "arch": "sm_100", "dtype": "bf16", "num_ctas": 1, "num_stages": 3, "num_warps": 4}
# arch = sm_100


// ===== COMPILED SASS (sm_100a) =====

	.target	sm_100a

	.elftype	@"ET_EXEC"


//--------------------- .note.nv.tkinfo           --------------------------
	.section	.note.nv.tkinfo,"",@"SHT_NOTE"
	.sectionflags	@"SHF_NOTE_NV_TKINFO"
	.tkinfo
        /*0018*/ 	.word	0x00000081
        /*0030*/ 	.string	""
        /*0030*/ 	.string	"ptxas-blackwell"
        /*0030*/ 	.string	"Cuda compilation tools, release 12.9, V12.9.86"
        /*0030*/ 	.string	"Build cuda_12.9.r12.9/compiler.36037853_0"
        /*0030*/ 	.string	"-v  -suppress-debug-info  -lineinfo  -arch sm_100a "



//--------------------- .note.nv.cuver            --------------------------
	.section	.note.nv.cuver,"",@"SHT_NOTE"
	.sectionflags	@"SHF_NOTE_NV_CUVER"
        /*0018*/ 	.short	0x0001
        /*001a*/ 	.short	0x0064
        /*001c*/ 	.short	0x0001
        /*001e*/ 	.short	0x0000
        /*0020*/ 	.short	0x0001
        /*0022*/ 	.short	0x0000


//--------------------- .nv.info                  --------------------------
	.section	.nv.info,"",@"SHT_CUDA_INFO"
	.align	4


	//----- nvinfo : EIATTR_REGCOUNT
	.align		4
        /*0000*/ 	.byte	0x04, 0x2f
        /*0002*/ 	.short	(.L_1 - .L_0)
	.align		4
.L_0:
        /*0004*/ 	.word	index@(matmul_kernel)
        /*0008*/ 	.word	0x000000a6


	//----- nvinfo : EIATTR_FRAME_SIZE
	.align		4
.L_1:
        /*000c*/ 	.byte	0x04, 0x11
        /*000e*/ 	.short	(.L_3 - .L_2)
	.align		4
.L_2:
        /*0010*/ 	.word	index@(matmul_kernel)
        /*0014*/ 	.word	0x00000000


	//----- nvinfo : EIATTR_MIN_STACK_SIZE
	.align		4
.L_3:
        /*0018*/ 	.byte	0x04, 0x12
        /*001a*/ 	.short	(.L_5 - .L_4)
	.align		4
.L_4:
        /*001c*/ 	.word	index@(matmul_kernel)
        /*0020*/ 	.word	0x00000000
.L_5:


//--------------------- .nv.info.matmul_kernel    --------------------------
	.section	.nv.info.matmul_kernel,"",@"SHT_CUDA_INFO"
	.sectionflags	@""
	.align	4


	//----- nvinfo : EIATTR_CUDA_API_VERSION
	.align		4
        /*0000*/ 	.byte	0x04, 0x37
        /*0002*/ 	.short	(.L_7 - .L_6)
.L_6:
        /*0004*/ 	.word	0x00000081


	//----- nvinfo : EIATTR_KPARAM_INFO
	.align		4
.L_7:
        /*0008*/ 	.byte	0x04, 0x17
        /*000a*/ 	.short	(.L_9 - .L_8)
.L_8:
        /*000c*/ 	.word	0x00000000
        /*0010*/ 	.short	0x000d
        /*0012*/ 	.short	0x0048
        /*0014*/ 	.byte	0x00, 0xf4, 0x21, 0x00


	//----- nvinfo : EIATTR_KPARAM_INFO
	.align		4
.L_9:
        /*0018*/ 	.byte	0x04, 0x17
        /*001a*/ 	.short	(.L_11 - .L_10)
.L_10:
        /*001c*/ 	.word	0x00000000
        /*0020*/ 	.short	0x000c
        /*0022*/ 	.short	0x0040
        /*0024*/ 	.byte	0x00, 0xf4, 0x21, 0x00


	//----- nvinfo : EIATTR_KPARAM_INFO
	.align		4
.L_11:
        /*0028*/ 	.byte	0x04, 0x17
        /*002a*/ 	.short	(.L_13 - .L_12)
.L_12:
        /*002c*/ 	.word	0x00000000
        /*0030*/ 	.short	0x000b
        /*0032*/ 	.short	0x0038
        /*0034*/ 	.byte	0x00, 0xf0, 0x11, 0x00


	//----- nvinfo : EIATTR_KPARAM_INFO
	.align		4
.L_13:
        /*0038*/ 	.byte	0x04, 0x17
        /*003a*/ 	.short	(.L_15 - .L_14)
.L_14:
        /*003c*/ 	.word	0x00000000
        /*0040*/ 	.short	0x000a
        /*0042*/ 	.short	0x0034
        /*0044*/ 	.byte	0x00, 0xf0, 0x11, 0x00


	//----- nvinfo : EIATTR_KPARAM_INFO
	.align		4
.L_15:
        /*0048*/ 	.byte	0x04, 0x17
        /*004a*/ 	.short	(.L_17 - .L_16)
.L_16:
        /*004c*/ 	.word	0x00000000
        /*0050*/ 	.short	0x0009
        /*0052*/ 	.short	0x0030
        /*0054*/ 	.byte	0x00, 0xf0, 0x11, 0x00


	//----- nvinfo : EIATTR_KPARAM_INFO
	.align		4
.L_17:
        /*0058*/ 	.byte	0x04, 0x17
        /*005a*/ 	.short	(.L_19 - .L_18)
.L_18:
        /*005c*/ 	.word	0x00000000
        /*0060*/ 	.short	0x0008
        /*0062*/ 	.short	0x002c
        /*0064*/ 	.byte	0x00, 0xf0, 0x11, 0x00


	//----- nvinfo : EIATTR_KPARAM_INFO
	.align		4
.L_19:
        /*0068*/ 	.byte	0x04, 0x17
        /*006a*/ 	.short	(.L_21 - .L_20)
.L_20:
        /*006c*/ 	.word	0x00000000
        /*0070*/ 	.short	0x0007
        /*0072*/ 	.short	0x0028
        /*0074*/ 	.byte	0x00, 0xf0, 0x11, 0x00


	//----- nvinfo : EIATTR_KPARAM_INFO
	.align		4
.L_21:
        /*0078*/ 	.byte	0x04, 0x17
        /*007a*/ 	.short	(.L_23 - .L_22)
.L_22:
        /*007c*/ 	.word	0x00000000
        /*0080*/ 	.short	0x0006
        /*0082*/ 	.short	0x0024
        /*0084*/ 	.byte	0x00, 0xf0, 0x11, 0x00


	//----- nvinfo : EIATTR_KPARAM_INFO
	.align		4
.L_23:
        /*0088*/ 	.byte	0x04, 0x17
        /*008a*/ 	.short	(.L_25 - .L_24)
.L_24:
        /*008c*/ 	.word	0x00000000
        /*0090*/ 	.short	0x0005
        /*0092*/ 	.short	0x0020
        /*0094*/ 	.byte	0x00, 0xf0, 0x11, 0x00


	//----- nvinfo : EIATTR_KPARAM_INFO
	.align		4
.L_25:
        /*0098*/ 	.byte	0x04, 0x17
        /*009a*/ 	.short	(.L_27 - .L_26)
.L_26:
        /*009c*/ 	.word	0x00000000
        /*00a0*/ 	.short	0x0004
        /*00a2*/ 	.short	0x001c
        /*00a4*/ 	.byte	0x00, 0xf0, 0x11, 0x00


	//----- nvinfo : EIATTR_KPARAM_INFO
	.align		4
.L_27:
        /*00a8*/ 	.byte	0x04, 0x17
        /*00aa*/ 	.short	(.L_29 - .L_28)
.L_28:
        /*00ac*/ 	.word	0x00000000
        /*00b0*/ 	.short	0x0003
        /*00b2*/ 	.short	0x0018
        /*00b4*/ 	.byte	0x00, 0xf0, 0x11, 0x00


	//----- nvinfo : EIATTR_KPARAM_INFO
	.align		4
.L_29:
        /*00b8*/ 	.byte	0x04, 0x17
        /*00ba*/ 	.short	(.L_31 - .L_30)
.L_30:
        /*00bc*/ 	.word	0x00000000
        /*00c0*/ 	.short	0x0002
        /*00c2*/ 	.short	0x0010
        /*00c4*/ 	.byte	0x00, 0xf4, 0x21, 0x00


	//----- nvinfo : EIATTR_KPARAM_INFO
	.align		4
.L_31:
        /*00c8*/ 	.byte	0x04, 0x17
        /*00ca*/ 	.short	(.L_33 - .L_32)
.L_32:
        /*00cc*/ 	.word	0x00000000
        /*00d0*/ 	.short	0x0001
        /*00d2*/ 	.short	0x0008
        /*00d4*/ 	.byte	0x00, 0xf4, 0x21, 0x00


	//----- nvinfo : EIATTR_KPARAM_INFO
	.align		4
.L_33:
        /*00d8*/ 	.byte	0x04, 0x17
        /*00da*/ 	.short	(.L_35 - .L_34)
.L_34:
        /*00dc*/ 	.word	0x00000000
        /*00e0*/ 	.short	0x0000
        /*00e2*/ 	.short	0x0000
        /*00e4*/ 	.byte	0x00, 0xf4, 0x21, 0x00


	//----- nvinfo : EIATTR_SPARSE_MMA_MASK
	.align		4
.L_35:
        /*00e8*/ 	.byte	0x03, 0x50
        /*00ea*/ 	.short	0x0000


	//----- nvinfo : EIATTR_MAXREG_COUNT
	.align		4
        /*00ec*/ 	.byte	0x03, 0x1b
        /*00ee*/ 	.short	0x00ff


	//----- nvinfo : EIATTR_NUM_BARRIERS
	.align		4
        /*00f0*/ 	.byte	0x02, 0x4c
        /*00f2*/ 	.byte	0x01
	.zero		1


	//----- nvinfo : EIATTR_VRC_CTA_INIT_COUNT
	.align		4
        /*00f4*/ 	.byte	0x02, 0x4a
	.zero		1
	.zero		1


	//----- nvinfo : EIATTR_EXIT_INSTR_OFFSETS
	.align		4
        /*00f8*/ 	.byte	0x04, 0x1c
        /*00fa*/ 	.short	(.L_37 - .L_36)


	//   ....[0]....
.L_36:
        /*00fc*/ 	.word	0x000049e0


	//   ....[1]....
        /*0100*/ 	.word	0x00004a10


	//----- nvinfo : EIATTR_REQNTID
	.align		4
.L_37:
        /*0104*/ 	.byte	0x04, 0x10
        /*0106*/ 	.short	(.L_39 - .L_38)
.L_38:
        /*0108*/ 	.word	0x00000080
        /*010c*/ 	.word	0x00000001
        /*0110*/ 	.word	0x00000001


	//----- nvinfo : EIATTR_CBANK_PARAM_SIZE
	.align		4
.L_39:
        /*0114*/ 	.byte	0x03, 0x19
        /*0116*/ 	.short	0x0050


	//----- nvinfo : EIATTR_PARAM_CBANK
	.align		4
        /*0118*/ 	.byte	0x04, 0x0a
        /*011a*/ 	.short	(.L_41 - .L_40)
	.align		4
.L_40:
        /*011c*/ 	.word	index@(.nv.constant0.matmul_kernel)
        /*0120*/ 	.short	0x0380
        /*0122*/ 	.short	0x0050


	//----- nvinfo : EIATTR_SW_WAR
	.align		4
.L_41:
        /*0124*/ 	.byte	0x04, 0x36
        /*0126*/ 	.short	(.L_43 - .L_42)
.L_42:
        /*0128*/ 	.word	0x00000008
.L_43:


//--------------------- .nv.compat                --------------------------
	.section	.nv.compat,"",@"SHT_CUDA_COMPAT_INFO"
	.align	4
        /*0000*/ 	.byte	0x02, 0x02, 0x01, 0x00, 0x02, 0x05, 0x05, 0x00, 0x02, 0x03, 0x00, 0x00, 0x02, 0x06, 0x01, 0x00


//--------------------- .nv.callgraph             --------------------------
	.section	.nv.callgraph,"",@"SHT_CUDA_CALLGRAPH"
	.align	4
	.sectionentsize	8
	.align		4
        /*0000*/ 	.word	0x00000000
	.align		4
        /*0004*/ 	.word	0xffffffff
	.align		4
        /*0008*/ 	.word	0x00000000
	.align		4
        /*000c*/ 	.word	0xfffffffe
	.align		4
        /*0010*/ 	.word	0x00000000
	.align		4
        /*0014*/ 	.word	0xfffffffd
	.align		4
        /*0018*/ 	.word	0x00000000
	.align		4
        /*001c*/ 	.word	0xfffffffc


//--------------------- .text.matmul_kernel       --------------------------
	.section	.text.matmul_kernel,"ax",@progbits
	.align	128
        .global         matmul_kernel
        .type           matmul_kernel,@function
        .size           matmul_kernel,(.L_x_4 - matmul_kernel)
        .other          matmul_kernel,@"STO_CUDA_ENTRY STV_DEFAULT"
matmul_kernel:
.text.matmul_kernel:
[----:B------:R-:W0:Y:S08]  /*0000*/  LDC R1, c[0x0][0x37c] ;  /* 0x0000df00ff017b82 */ /* 0x000e300000000800 */
[----:B------:R-:W1:Y:S01]  /*0010*/  LDC.64 R28, c[0x0][0x398] ;  /* 0x0000e600ff1c7b82 */ /* 0x000e620000000a00 */
[----:B------:R-:W2:Y:S01]  /*0020*/  S2R R5, SR_CTAID.X ;  /* 0x0000000000057919 */ /* 0x000ea20000002500 */
[----:B------:R-:W3:Y:S01]  /*0030*/  LDCU UR4, c[0x0][0x3a0] ;  /* 0x00007400ff0477ac */ /* 0x000ee20008000800 */
[----:B------:R-:W-:Y:S01]  /*0040*/  UMOV UR5, 0x400 ;  /* 0x0000040000057882 */ /* 0x000fe20000000000 */
[----:B------:R-:W4:Y:S04]  /*0050*/  LDCU.64 UR8, c[0x0][0x358] ;  /* 0x00006b00ff0877ac */ /* 0x000f280008000a00 */
[----:B------:R-:W5:Y:S01]  /*0060*/  S2UR UR6, SR_CgaCtaId ;  /* 0x00000000000679c3 */ /* 0x000f620000008800 */
[----:B------:R-:W0:Y:S01]  /*0070*/  LDCU UR7, c[0x0][0x3a0] ;  /* 0x00007400ff0777ac */ /* 0x000e220008000800 */
[----:B---3--:R-:W-:Y:S01]  /*0080*/  UIADD3 UR4, UPT, UPT, UR4, 0x3f, URZ ;  /* 0x0000003f04047890 */ /* 0x008fe2000fffe0ff */
[----:B-1----:R-:W-:-:S03]  /*0090*/  VIADD R0, R29, 0x3f ;  /* 0x0000003f1d007836 */ /* 0x002fc60000000000 */
[----:B------:R-:W-:Y:S02]  /*00a0*/  UISETP.GT.AND UP0, UPT, UR4, 0x3f, UPT ;  /* 0x0000003f0400788c */ /* 0x000fe4000bf04270 */
[----:B------:R-:W-:Y:S01]  /*00b0*/  SHF.R.S32.HI R3, RZ, 0x1f, R0 ;  /* 0x0000001fff037819 */ /* 0x000fe20000011400 */
[----:B-----5:R-:W-:-:S03]  /*00c0*/  ULEA UR5, UR6, UR5, 0x18 ;  /* 0x0000000506057291 */ /* 0x020fc6000f8ec0ff */
[----:B------:R-:W-:Y:S02]  /*00d0*/  LEA.HI R3, R3, R0, RZ, 0x6 ;  /* 0x0000000003037211 */ /* 0x000fe400078f30ff */
[----:B--2---:R-:W-:Y:S02]  /*00e0*/  IABS R8, R5 ;  /* 0x0000000500087213 */ /* 0x004fe40000000000 */
[----:B------:R-:W-:-:S05]  /*00f0*/  SHF.R.S32.HI R3, RZ, 0x6, R3 ;  /* 0x00000006ff037819 */ /* 0x000fca0000011403 */
[----:B------:R-:W-:-:S05]  /*0100*/  IMAD.SHL.U32 R4, R3, 0x8, RZ ;  /* 0x0000000803047824 */ /* 0x000fca00078e00ff */
[-C--:B------:R-:W-:Y:S02]  /*0110*/  IABS R7, R4.reuse ;  /* 0x0000000400077213 */ /* 0x080fe40000000000 */
[----:B------:R-:W-:Y:S02]  /*0120*/  IABS R10, R4 ;  /* 0x00000004000a7213 */ /* 0x000fe40000000000 */
[----:B------:R-:W1:Y:S08]  /*0130*/  I2F.RP R0, R7 ;  /* 0x0000000700007306 */ /* 0x000e700000209400 */
[----:B-1----:R-:W1:Y:S02]  /*0140*/  MUFU.RCP R0, R0 ;  /* 0x0000000000007308 */ /* 0x002e640000001000 */
[----:B-1----:R-:W-:-:S02]  /*0150*/  VIADD R2, R0, 0xffffffe ;  /* 0x0ffffffe00027836 */ /* 0x002fc40000000000 */
[----:B------:R-:W-:-:S04]  /*0160*/  IMAD.MOV R0, RZ, RZ, -R10 ;  /* 0x000000ffff007224 */ /* 0x000fc800078e0a0a */
[----:B------:R1:W2:Y:S02]  /*0170*/  F2I.FTZ.U32.TRUNC.NTZ R3, R2 ;  /* 0x0000000200037305 */ /* 0x0002a4000021f000 */
[----:B-1----:R-:W-:Y:S02]  /*0180*/  IMAD.MOV.U32 R2, RZ, RZ, RZ ;  /* 0x000000ffff027224 */ /* 0x002fe400078e00ff */
[----:B--2---:R-:W-:-:S04]  /*0190*/  IMAD.MOV R6, RZ, RZ, -R3 ;  /* 0x000000ffff067224 */ /* 0x004fc800078e0a03 */
[----:B------:R-:W-:Y:S02]  /*01a0*/  IMAD R9, R6, R7, RZ ;  /* 0x0000000706097224 */ /* 0x000fe400078e02ff */
[----:B------:R-:W-:Y:S02]  /*01b0*/  IMAD.MOV.U32 R6, RZ, RZ, R8 ;  /* 0x000000ffff067224 */ /* 0x000fe400078e0008 */
[----:B------:R-:W-:-:S06]  /*01c0*/  IMAD.HI.U32 R3, R3, R9, R2 ;  /* 0x0000000903037227 */ /* 0x000fcc00078e0002 */
[----:B------:R-:W-:-:S04]  /*01d0*/  IMAD.HI.U32 R3, R3, R6, RZ ;  /* 0x0000000603037227 */ /* 0x000fc800078e00ff */
[----:B------:R-:W-:-:S05]  /*01e0*/  IMAD R0, R3, R0, R6 ;  /* 0x0000000003007224 */ /* 0x000fca00078e0206 */
[----:B------:R-:W-:-:S13]  /*01f0*/  ISETP.GT.U32.AND P1, PT, R7, R0, PT ;  /* 0x000000000700720c */ /* 0x000fda0003f24070 */
[----:B------:R-:W-:Y:S02]  /*0200*/  @!P1 IMAD.IADD R0, R0, 0x1, -R7 ;  /* 0x0000000100009824 */ /* 0x000fe400078e0a07 */
[----:B------:R-:W-:Y:S01]  /*0210*/  @!P1 VIADD R3, R3, 0x1 ;  /* 0x0000000103039836 */ /* 0x000fe20000000000 */
[----:B------:R-:W-:Y:S02]  /*0220*/  ISETP.NE.AND P1, PT, R4, RZ, PT ;  /* 0x000000ff0400720c */ /* 0x000fe40003f25270 */
[----:B------:R-:W-:Y:S02]  /*0230*/  ISETP.GE.U32.AND P0, PT, R0, R7, PT ;  /* 0x000000070000720c */ /* 0x000fe40003f06070 */
[----:B------:R-:W-:-:S04]  /*0240*/  LOP3.LUT R0, R5, R4, RZ, 0x3c, !PT ;  /* 0x0000000405007212 */ /* 0x000fc800078e3cff */
[----:B------:R-:W-:Y:S01]  /*0250*/  ISETP.GE.AND P2, PT, R0, RZ, PT ;  /* 0x000000ff0000720c */ /* 0x000fe20003f46270 */
[----:B------:R-:W-:-:S06]  /*0260*/  VIADD R0, R28, 0x1f ;  /* 0x0000001f1c007836 */ /* 0x000fcc0000000000 */
[----:B------:R-:W-:-:S04]  /*0270*/  @P0 VIADD R3, R3, 0x1 ;  /* 0x0000000103030836 */ /* 0x000fc80000000000 */
[----:B------:R-:W-:Y:S01]  /*0280*/  IMAD.MOV.U32 R2, RZ, RZ, R3 ;  /* 0x000000ffff027224 */ /* 0x000fe200078e0003 */
[----:B------:R-:W-:-:S03]  /*0290*/  SHF.R.S32.HI R3, RZ, 0x1f, R0 ;  /* 0x0000001fff037819 */ /* 0x000fc60000011400 */
[----:B------:R-:W-:Y:S01]  /*02a0*/  @!P2 IMAD.MOV R2, RZ, RZ, -R2 ;  /* 0x000000ffff02a224 */ /* 0x000fe200078e0a02 */
[----:B------:R-:W-:Y:S02]  /*02b0*/  @!P1 LOP3.LUT R2, RZ, R4, RZ, 0x33, !PT ;  /* 0x00000004ff029212 */ /* 0x000fe400078e33ff */
[----:B------:R-:W-:-:S03]  /*02c0*/  LEA.HI R3, R3, R0, RZ, 0x5 ;  /* 0x0000000003037211 */ /* 0x000fc600078f28ff */
[----:B------:R-:W-:Y:S02]  /*02d0*/  IMAD.SHL.U32 R6, R2, 0x8, RZ ;  /* 0x0000000802067824 */ /* 0x000fe400078e00ff */
[----:B------:R-:W-:-:S03]  /*02e0*/  IMAD.MOV R2, RZ, RZ, -R2 ;  /* 0x000000ffff027224 */ /* 0x000fc600078e0a02 */
[----:B------:R-:W-:Y:S01]  /*02f0*/  LEA.HI.SX32 R3, R3, -R6, 0x1b ;  /* 0x8000000603037211 */ /* 0x000fe200078fdaff */
[----:B------:R-:W-:-:S03]  /*0300*/  IMAD R4, R4, R2, R5 ;  /* 0x0000000204047224 */ /* 0x000fc600078e0205 */
[----:B------:R-:W-:Y:S02]  /*0310*/  VIMNMX R11, PT, PT, R3, 0x8, PT ;  /* 0x00000008030b7848 */ /* 0x000fe40003fe0100 */
[----:B------:R-:W-:Y:S02]  /*0320*/  IABS R9, R4 ;  /* 0x0000000400097213 */ /* 0x000fe40000000000 */
[----:B------:R-:W-:-:S04]  /*0330*/  IABS R7, R11 ;  /* 0x0000000b00077213 */ /* 0x000fc80000000000 */
[----:B------:R-:W1:Y:S08]  /*0340*/  I2F.RP R0, R7 ;  /* 0x0000000700007306 */ /* 0x000e700000209400 */
[----:B-1----:R-:W1:Y:S02]  /*0350*/  MUFU.RCP R0, R0 ;  /* 0x0000000000007308 */ /* 0x002e640000001000 */
[----:B-1----:R-:W-:-:S06]  /*0360*/  VIADD R3, R0, 0xffffffe ;  /* 0x0ffffffe00037836 */ /* 0x002fcc0000000000 */
[----:B------:R-:W1:Y:S02]  /*0370*/  F2I.FTZ.U32.TRUNC.NTZ R3, R3 ;  /* 0x0000000300037305 */ /* 0x000e64000021f000 */
[----:B-1----:R-:W-:-:S04]  /*0380*/  IMAD.MOV R8, RZ, RZ, -R3 ;  /* 0x000000ffff087224 */ /* 0x002fc800078e0a03 */
[----:B------:R-:W-:Y:S01]  /*0390*/  IMAD.MOV.U32 R2, RZ, RZ, R8 ;  /* 0x000000ffff027224 */ /* 0x000fe200078e0008 */
[----:B------:R-:W-:-:S03]  /*03a0*/  IABS R8, R11 ;  /* 0x0000000b00087213 */ /* 0x000fc60000000000 */
[----:B------:R-:W-:Y:S02]  /*03b0*/  IMAD R5, R2, R7, RZ ;  /* 0x0000000702057224 */ /* 0x000fe400078e02ff */
[----:B------:R-:W-:Y:S02]  /*03c0*/  IMAD.MOV.U32 R2, RZ, RZ, RZ ;  /* 0x000000ffff027224 */ /* 0x000fe400078e00ff */
[----:B------:R-:W-:Y:S02]  /*03d0*/  IMAD.MOV R0, RZ, RZ, -R8 ;  /* 0x000000ffff007224 */ /* 0x000fe400078e0a08 */
[----:B------:R-:W-:Y:S01]  /*03e0*/  IMAD.HI.U32 R2, R3, R5, R2 ;  /* 0x0000000503027227 */ /* 0x000fe200078e0002 */
[----:B------:R-:W-:-:S04]  /*03f0*/  LOP3.LUT R3, R4, R11, RZ, 0x3c, !PT ;  /* 0x0000000b04037212 */ /* 0x000fc800078e3cff */
[----:B------:R-:W-:Y:S01]  /*0400*/  ISETP.GE.AND P2, PT, R3, RZ, PT ;  /* 0x000000ff0300720c */ /* 0x000fe20003f46270 */
[----:B------:R-:W-:-:S04]  /*0410*/  IMAD.HI.U32 R2, R2, R9, RZ ;  /* 0x0000000902027227 */ /* 0x000fc800078e00ff */
[----:B------:R-:W-:-:S05]  /*0420*/  IMAD R0, R2, R0, R9 ;  /* 0x0000000002007224 */ /* 0x000fca00078e0209 */
[----:B------:R-:W-:-:S13]  /*0430*/  ISETP.GT.U32.AND P1, PT, R7, R0, PT ;  /* 0x000000000700720c */ /* 0x000fda0003f24070 */
[----:B------:R-:W-:Y:S02]  /*0440*/  @!P1 IMAD.IADD R0, R0, 0x1, -R7 ;  /* 0x0000000100009824 */ /* 0x000fe400078e0a07 */
[----:B------:R-:W-:Y:S01]  /*0450*/  @!P1 VIADD R2, R2, 0x1 ;  /* 0x0000000102029836 */ /* 0x000fe20000000000 */
[----:B------:R-:W-:Y:S02]  /*0460*/  ISETP.NE.AND P1, PT, R11, RZ, PT ;  /* 0x000000ff0b00720c */ /* 0x000fe40003f25270 */
[----:B------:R-:W-:Y:S02]  /*0470*/  ISETP.GE.U32.AND P0, PT, R0, R7, PT ;  /* 0x000000070000720c */ /* 0x000fe40003f06070 */
[----:B------:R-:W1:Y:S11]  /*0480*/  S2R R0, SR_TID.X ;  /* 0x0000000000007919 */ /* 0x000e760000002100 */
[----:B------:R-:W-:-:S04]  /*0490*/  @P0 VIADD R2, R2, 0x1 ;  /* 0x0000000102020836 */ /* 0x000fc80000000000 */
[----:B------:R-:W-:-:S04]  /*04a0*/  IMAD.MOV.U32 R3, RZ, RZ, R2 ;  /* 0x000000ffff037224 */ /* 0x000fc800078e0002 */
[----:B------:R-:W-:Y:S01]  /*04b0*/  @!P2 IMAD.MOV R3, RZ, RZ, -R3 ;  /* 0x000000ffff03a224 */ /* 0x000fe200078e0a03 */
[----:B------:R-:W-:-:S05]  /*04c0*/  @!P1 LOP3.LUT R3, RZ, R11, RZ, 0x33, !PT ;  /* 0x0000000bff039212 */ /* 0x000fca00078e33ff */
[----:B------:R-:W-:Y:S02]  /*04d0*/  IMAD.MOV R2, RZ, RZ, -R3 ;  /* 0x000000ffff027224 */ /* 0x000fe400078e0a03 */
[----:B------:R-:W-:Y:S02]  /*04e0*/  IMAD.SHL.U32 R3, R3, 0x40, RZ ;  /* 0x0000004003037824 */ /* 0x000fe400078e00ff */
[----:B------:R-:W-:Y:S01]  /*04f0*/  IMAD R2, R11, R2, R4 ;  /* 0x000000020b027224 */ /* 0x000fe200078e0204 */
[----:B-1----:R-:W-:-:S03]  /*0500*/  LOP3.LUT R5, R0, 0x1f, RZ, 0xc0, !PT ;  /* 0x0000001f00057812 */ /* 0x002fc600078ec0ff */
[----:B------:R-:W-:Y:S01]  /*0510*/  IMAD.IADD R2, R6, 0x1, R2 ;  /* 0x0000000106027824 */ /* 0x000fe200078e0202 */
[----:B------:R-:W-:Y:S02]  /*0520*/  SHF.R.U32.HI R6, RZ, 0x5, R0 ;  /* 0x00000005ff067819 */ /* 0x000fe40000011600 */
[----:B------:R-:W-:Y:S01]  /*0530*/  LOP3.LUT R18, R0, 0x40, RZ, 0xc0, !PT ;  /* 0x0000004000127812 */ /* 0x000fe200078ec0ff */
[----:B------:R-:W-:Y:S01]  /*0540*/  IMAD R2, R2, 0x20, R5 ;  /* 0x0000002002027824 */ /* 0x000fe200078e0205 */
[----:B------:R-:W-:-:S04]  /*0550*/  SGXT.U32 R6, R6, 0x2 ;  /* 0x000000020606781a */ /* 0x000fc80000000000 */
[C---:B------:R-:W-:Y:S02]  /*0560*/  LOP3.LUT R95, R6.reuse, 0x4, RZ, 0xfc, !PT ;  /* 0x00000004065f7812 */ /* 0x040fe400078efcff */
[C---:B------:R-:W-:Y:S02]  /*0570*/  LOP3.LUT R93, R6.reuse, 0x8, RZ, 0xfc, !PT ;  /* 0x00000008065d7812 */ /* 0x040fe400078efcff */
[C---:B------:R-:W-:Y:S02]  /*0580*/  LOP3.LUT R9, R6.reuse, 0xc, RZ, 0xfc, !PT ;  /* 0x0000000c06097812 */ /* 0x040fe400078efcff */
[C---:B------:R-:W-:Y:S02]  /*0590*/  LOP3.LUT R91, R6.reuse, 0x10, RZ, 0xfc, !PT ;  /* 0x00000010065b7812 */ /* 0x040fe400078efcff */
[C---:B------:R-:W-:Y:S02]  /*05a0*/  LOP3.LUT R8, R6.reuse, 0x14, RZ, 0xfc, !PT ;  /* 0x0000001406087812 */ /* 0x040fe400078efcff */
[----:B------:R-:W-:-:S02]  /*05b0*/  LOP3.LUT R10, R6, 0x18, RZ, 0xfc, !PT ;  /* 0x00000018060a7812 */ /* 0x000fc400078efcff */
        /* <DEDUP_REMOVED lines=8> */
[----:B------:R-:W-:Y:S01]  /*0640*/  LOP3.LUT R14, R6, 0x3c, RZ, 0xfc, !PT ;  /* 0x0000003c060e7812 */ /* 0x000fe200078efcff */
[----:B0---4-:R-:W-:Y:S06]  /*0650*/  BRA.U UP0, `(.L_x_0) ;  /* 0x00000001001c7547 */ /* 0x011fec000b800000 */
[C---:B------:R-:W-:Y:S01]  /*0660*/  IMAD.SHL.U32 R4, R0.reuse, 0x2, RZ ;  /* 0x0000000200047824 */ /* 0x040fe200078e00ff */
[----:B------:R-:W-:Y:S01]  /*0670*/  CS2R R68, SRZ ;  /* 0x0000000000447805 */ /* 0x000fe2000001ff00 */
[----:B------:R-:W-:Y:S01]  /*0680*/  IMAD.SHL.U32 R5, R0, 0x8, RZ ;  /* 0x0000000800057824 */ /* 0x000fe200078e00ff */
[----:B------:R-:W-:Y:S02]  /*0690*/  CS2R R70, SRZ ;  /* 0x0000000000467805 */ /* 0x000fe4000001ff00 */
[----:B------:R-:W-:Y:S02]  /*06a0*/  CS2R R72, SRZ ;  /* 0x0000000000487805 */ /* 0x000fe4000001ff00 */
[----:B------:R-:W-:Y:S01]  /*06b0*/  CS2R R74, SRZ ;  /* 0x00000000004a7805 */ /* 0x000fe2000001ff00 */
[----:B------:R-:W-:Y:S06]  /*06c0*/  BRA `(.L_x_1) ;  /* 0x00000038006c7947 */ /* 0x000fec0003800000 */
.L_x_0:
[----:B------:R-:W-:Y:S01]  /*06d0*/  IABS R21, R28 ;  /* 0x0000001c00157213 */ /* 0x000fe20000000000 */
[----:B------:R-:W0:Y:S01]  /*06e0*/  LDCU UR6, c[0x0][0x3a4] ;  /* 0x00007480ff0677ac */ /* 0x000e220008000800 */
[----:B------:R-:W-:Y:S02]  /*06f0*/  IABS R4, R29 ;  /* 0x0000001d00047213 */ /* 0x000fe40000000000 */
[----:B------:R-:W-:Y:S01]  /*0700*/  CS2R R80, SRZ ;  /* 0x0000000000507805 */ /* 0x000fe2000001ff00 */
[----:B------:R-:W1:Y:S01]  /*0710*/  I2F.RP R19, R21 ;  /* 0x0000001500137306 */ /* 0x000e620000209400 */
[----:B------:R-:W-:Y:S02]  /*0720*/  IABS R22, R2 ;  /* 0x0000000200167213 */ /* 0x000fe40000000000 */
[----:B------:R-:W-:Y:S02]  /*0730*/  CS2R R82, SRZ ;  /* 0x0000000000527805 */ /* 0x000fe4000001ff00 */
[----:B------:R-:W-:-:S02]  /*0740*/  ISETP.GE.AND P5, PT, R2, RZ, PT ;  /* 0x000000ff0200720c */ /* 0x000fc40003fa6270 */
[----:B------:R-:W-:Y:S02]  /*0750*/  CS2R R70, SRZ ;  /* 0x0000000000467805 */ /* 0x000fe4000001ff00 */
[----:B------:R-:W-:Y:S02]  /*0760*/  ISETP.NE.AND P3, PT, R28, RZ, PT ;  /* 0x000000ff1c00720c */ /* 0x000fe40003f65270 */
[----:B------:R-:W-:Y:S02]  /*0770*/  CS2R R72, SRZ ;  /* 0x0000000000487805 */ /* 0x000fe4000001ff00 */
[----:B------:R-:W-:Y:S01]  /*0780*/  LOP3.LUT R101, R0, 0x3f, RZ, 0xc0, !PT ;  /* 0x0000003f00657812 */ /* 0x000fe200078ec0ff */
[----:B------:R-:W2:Y:S01]  /*0790*/  I2F.RP R5, R4 ;  /* 0x0000000400057306 */ /* 0x000ea20000209400 */
[----:B------:R-:W-:Y:S02]  /*07a0*/  CS2R R74, SRZ ;  /* 0x00000000004a7805 */ /* 0x000fe4000001ff00 */
[----:B------:R-:W-:-:S02]  /*07b0*/  CS2R R76, SRZ ;  /* 0x00000000004c7805 */ /* 0x000fc4000001ff00 */
[----:B------:R-:W-:-:S03]  /*07c0*/  CS2R R78, SRZ ;  /* 0x00000000004e7805 */ /* 0x000fc6000001ff00 */
[----:B-1----:R-:W1:Y:S08]  /*07d0*/  MUFU.RCP R19, R19 ;  /* 0x0000001300137308 */ /* 0x002e700000001000 */
[----:B--2---:R-:W-:Y:S01]  /*07e0*/  MUFU.RCP R5, R5 ;  /* 0x0000000500057308 */ /* 0x004fe20000001000 */
[----:B-1----:R-:W-:-:S07]  /*07f0*/  VIADD R20, R19, 0xffffffe ;  /* 0x0ffffffe13147836 */ /* 0x002fce0000000000 */
[----:B------:R-:W1:Y:S02]  /*0800*/  F2I.FTZ.U32.TRUNC.NTZ R17, R20 ;  /* 0x0000001400117305 */ /* 0x000e64000021f000 */
[----:B-1----:R-:W-:-:S04]  /*0810*/  IMAD.MOV R16, RZ, RZ, -R17 ;  /* 0x000000ffff107224 */ /* 0x002fc800078e0a11 */
[----:B------:R-:W-:Y:S02]  /*0820*/  IMAD R23, R16, R21, RZ ;  /* 0x0000001510177224 */ /* 0x000fe400078e02ff */
[----:B------:R-:W-:-:S04]  /*0830*/  IMAD.MOV.U32 R16, RZ, RZ, RZ ;  /* 0x000000ffff107224 */ /* 0x000fc800078e00ff */
[----:B------:R-:W-:-:S04]  /*0840*/  IMAD.HI.U32 R19, R17, R23, R16 ;  /* 0x0000001711137227 */ /* 0x000fc800078e0010 */
[----:B------:R-:W-:Y:S01]  /*0850*/  VIADD R16, R5, 0xffffffe ;  /* 0x0ffffffe05107836 */ /* 0x000fe20000000000 */
[----:B------:R-:W-:Y:S01]  /*0860*/  LEA.HI R5, R18, R3, RZ, 0x1a ;  /* 0x0000000312057211 */ /* 0x000fe200078fd0ff */
[----:B------:R-:W-:Y:S02]  /*0870*/  IMAD.HI.U32 R19, R19, R22, RZ ;  /* 0x0000001613137227 */ /* 0x000fe400078e00ff */
[----:B------:R1:W2:Y:S01]  /*0880*/  F2I.FTZ.U32.TRUNC.NTZ R17, R16 ;  /* 0x0000001000117305 */ /* 0x0002a2000021f000 */
[----:B------:R-:W-:Y:S01]  /*0890*/  IABS R44, R5 ;  /* 0x00000005002c7213 */ /* 0x000fe20000000000 */
[----:B------:R-:W-:Y:S02]  /*08a0*/  IMAD.MOV R19, RZ, RZ, -R19 ;  /* 0x000000ffff137224 */ /* 0x000fe400078e0a13 */
[----:B------:R-:W-:Y:S02]  /*08b0*/  VIADD R18, R5, 0x3e ;  /* 0x0000003e05127836 */ /* 0x000fe40000000000 */
[----:B------:R-:W-:-:S02]  /*08c0*/  IMAD R22, R21, R19, R22 ;  /* 0x0000001315167224 */ /* 0x000fc400078e0216 */
[----:B------:R-:W-:Y:S01]  /*08d0*/  VIADD R31, R5, 0x38 ;  /* 0x00000038051f7836 */ /* 0x000fe20000000000 */
[----:B------:R-:W-:Y:S01]  /*08e0*/  IABS R20, R18 ;  /* 0x0000001200147213 */ /* 0x000fe20000000000 */
[----:B-1----:R-:W-:Y:S01]  /*08f0*/  IMAD.MOV.U32 R16, RZ, RZ, RZ ;  /* 0x000000ffff107224 */ /* 0x002fe200078e00ff */
[----:B------:R-:W-:Y:S01]  /*0900*/  ISETP.GT.U32.AND P0, PT, R21, R22, PT ;  /* 0x000000161500720c */ /* 0x000fe20003f04070 */
[C---:B------:R-:W-:Y:S01]  /*0910*/  VIADD R32, R5.reuse, 0x36 ;  /* 0x0000003605207836 */ /* 0x040fe20000000000 */
[----:B------:R-:W-:Y:S01]  /*0920*/  ISETP.GE.AND P2, PT, R18, RZ, PT ;  /* 0x000000ff1200720c */ /* 0x000fe20003f46270 */
[C---:B------:R-:W-:Y:S01]  /*0930*/  VIADD R33, R5.reuse, 0x34 ;  /* 0x0000003405217836 */ /* 0x040fe20000000000 */
[----:B------:R-:W-:Y:S01]  /*0940*/  IABS R25, R31 ;  /* 0x0000001f00197213 */ /* 0x000fe20000000000 */
[----:B--2---:R-:W-:Y:S01]  /*0950*/  IMAD.MOV R19, RZ, RZ, -R17 ;  /* 0x000000ffff137224 */ /* 0x004fe200078e0a11 */
[----:B------:R-:W-:Y:S01]  /*0960*/  IABS R26, R32 ;  /* 0x00000020001a7213 */ /* 0x000fe20000000000 */
[----:B------:R-:W-:-:S02]  /*0970*/  VIADD R34, R5, 0x32 ;  /* 0x0000003205227836 */ /* 0x000fc40000000000 */
[----:B------:R-:W-:Y:S02]  /*0980*/  IMAD R19, R19, R4, RZ ;  /* 0x0000000413137224 */ /* 0x000fe400078e02ff */
[----:B------:R-:W-:Y:S02]  /*0990*/  VIADD R35, R5, 0x30 ;  /* 0x0000003005237836 */ /* 0x000fe40000000000 */
[----:B------:R-:W-:Y:S02]  /*09a0*/  @!P0 IMAD.IADD R22, R22, 0x1, -R21 ;  /* 0x0000000116168824 */ /* 0x000fe400078e0a15 */
[----:B------:R-:W-:-:S03]  /*09b0*/  IMAD.HI.U32 R17, R17, R19, R16 ;  /* 0x0000001311117227 */ /* 0x000fc600078e0010 */
[----:B------:R-:W-:Y:S01]  /*09c0*/  ISETP.GT.U32.AND P0, PT, R21, R22, PT ;  /* 0x000000161500720c */ /* 0x000fe20003f04070 */
[----:B------:R-:W-:Y:S02]  /*09d0*/  VIADD R36, R5, 0x2e ;  /* 0x0000002e05247836 */ /* 0x000fe40000000000 */
[----:B------:R-:W-:-:S03]  /*09e0*/  IMAD.HI.U32 R16, R17, R20, RZ ;  /* 0x0000001411107227 */ /* 0x000fc600078e00ff */
[----:B------:R-:W-:Y:S01]  /*09f0*/  IABS R30, R36 ;  /* 0x00000024001e7213 */ /* 0x000fe20000000000 */
[----:B------:R-:W-:Y:S02]  /*0a00*/  IMAD.MOV R19, RZ, RZ, -R16 ;  /* 0x000000ffff137224 */ /* 0x000fe400078e0a10 */
[----:B------:R-:W-:Y:S02]  /*0a10*/  VIADD R16, R5, 0x3c ;  /* 0x0000003c05107836 */ /* 0x000fe40000000000 */
[----:B------:R-:W-:Y:S02]  /*0a20*/  IMAD R20, R4, R19, R20 ;  /* 0x0000001304147224 */ /* 0x000fe400078e0214 */
[----:B------:R-:W-:Y:S01]  /*0a30*/  @!P0 IMAD.IADD R22, R22, 0x1, -R21 ;  /* 0x0000000116168824 */ /* 0x000fe200078e0a15 */
[----:B------:R-:W-:Y:S01]  /*0a40*/  ISETP.GE.AND P0, PT, R16, RZ, PT ;  /* 0x000000ff1000720c */ /* 0x000fe20003f06270 */
[----:B------:R-:W-:Y:S01]  /*0a50*/  IMAD.HI.U32 R19, R17, R25, RZ ;  /* 0x0000001911137227 */ /* 0x000fe200078e00ff */
[----:B------:R-:W-:-:S02]  /*0a60*/  IABS R18, R16 ;  /* 0x0000001000127213 */ /* 0x000fc40000000000 */
[----:B------:R-:W-:Y:S01]  /*0a70*/  ISETP.GT.U32.AND P1, PT, R4, R20, PT ;  /* 0x000000140400720c */ /* 0x000fe20003f24070 */
[----:B------:R-:W-:Y:S02]  /*0a80*/  VIADD R16, R5, 0x3a ;  /* 0x0000003a05107836 */ /* 0x000fe40000000000 */
[----:B------:R-:W-:-:S03]  /*0a90*/  IMAD.HI.U32 R21, R17, R26, RZ ;  /* 0x0000001a11157227 */ /* 0x000fc600078e00ff */
[----:B------:R-:W-:Y:S01]  /*0aa0*/  ISETP.GE.AND P4, PT, R16, RZ, PT ;  /* 0x000000ff1000720c */ /* 0x000fe20003f86270 */
[----:B------:R-:W-:Y:S01]  /*0ab0*/  IMAD.MOV R27, RZ, RZ, -R21 ;  /* 0x000000ffff1b7224 */ /* 0x000fe200078e0a15 */
[----:B------:R-:W-:Y:S01]  /*0ac0*/  IABS R24, R16 ;  /* 0x0000001000187213 */ /* 0x000fe20000000000 */
[----:B------:R-:W-:-:S04]  /*0ad0*/  IMAD.HI.U32 R16, R17, R18, RZ ;  /* 0x0000001211107227 */ /* 0x000fc800078e00ff */
[----:B------:R-:W-:Y:S02]  /*0ae0*/  IMAD.MOV R23, RZ, RZ, -R16 ;  /* 0x000000ffff177224 */ /* 0x000fe400078e0a10 */
[----:B------:R-:W-:-:S04]  /*0af0*/  IMAD.HI.U32 R16, R17, R24, RZ ;  /* 0x0000001811107227 */ /* 0x000fc800078e00ff */
[C---:B------:R-:W-:Y:S02]  /*0b00*/  IMAD R18, R4.reuse, R23, R18 ;  /* 0x0000001704127224 */ /* 0x040fe400078e0212 */
[----:B------:R-:W-:Y:S02]  /*0b10*/  IMAD.MOV R23, RZ, RZ, -R16 ;  /* 0x000000ffff177224 */ /* 0x000fe400078e0a10 */
[----:B------:R-:W-:Y:S02]  /*0b20*/  IMAD.MOV.U32 R16, RZ, RZ, R22 ;  /* 0x000000ffff107224 */ /* 0x000fe400078e0016 */
[----:B------:R-:W-:Y:S02]  /*0b30*/  IMAD.MOV R22, RZ, RZ, -R19 ;  /* 0x000000ffff167224 */ /* 0x000fe400078e0a13 */
[----:B------:R-:W-:Y:S01]  /*0b40*/  @!P5 IMAD.MOV R16, RZ, RZ, -R16 ;  /* 0x000000ffff10d224 */ /* 0x000fe200078e0a10 */
[----:B------:R-:W-:Y:S01]  /*0b50*/  @!P3 LOP3.LUT R16, RZ, R28, RZ, 0x33, !PT ;  /* 0x0000001cff10b212 */ /* 0x000fe200078e33ff */
[C---:B------:R-:W-:Y:S01]  /*0b60*/  IMAD R19, R4.reuse, R23, R24 ;  /* 0x0000001704137224 */ /* 0x040fe200078e0218 */
[----:B------:R-:W-:Y:S01]  /*0b70*/  ISETP.GT.U32.AND P3, PT, R4, R18, PT ;  /* 0x000000120400720c */ /* 0x000fe20003f64070 */
[----:B------:R-:W-:Y:S01]  /*0b80*/  @!P1 IMAD.IADD R20, R20, 0x1, -R4 ;  /* 0x0000000114149824 */ /* 0x000fe200078e0a04 */
[----:B------:R-:W-:Y:S01]  /*0b90*/  IABS R28, R35 ;  /* 0x00000023001c7213 */ /* 0x000fe20000000000 */
[C---:B------:R-:W-:Y:S01]  /*0ba0*/  IMAD R21, R4.reuse, R22, R25 ;  /* 0x0000001604157224 */ /* 0x040fe200078e0219 */
[C---:B------:R-:W-:Y:S01]  /*0bb0*/  ISETP.GT.U32.AND P6, PT, R4.reuse, R19, PT ;  /* 0x000000130400720c */ /* 0x040fe20003fc4070 */
[C---:B------:R-:W-:Y:S01]  /*0bc0*/  IMAD R22, R4.reuse, R27, R26 ;  /* 0x0000001b04167224 */ /* 0x040fe200078e021a */
[----:B------:R-:W-:Y:S01]  /*0bd0*/  IABS R25, R33 ;  /* 0x0000002100197213 */ /* 0x000fe20000000000 */
[C---:B------:R-:W-:Y:S01]  /*0be0*/  VIADD R38, R5.reuse, 0x2a ;  /* 0x0000002a05267836 */ /* 0x040fe20000000000 */
[----:B------:R-:W-:Y:S01]  /*0bf0*/  IABS R26, R34 ;  /* 0x00000022001a7213 */ /* 0x000fe20000000000 */
[----:B------:R-:W-:Y:S01]  /*0c00*/  VIADD R37, R5, 0x2c ;  /* 0x0000002c05257836 */ /* 0x000fe20000000000 */
[----:B------:R-:W-:Y:S01]  /*0c10*/  ISETP.GT.U32.AND P5, PT, R4, R20, PT ;  /* 0x000000140400720c */ /* 0x000fe20003fa4070 */
[----:B------:R-:W-:-:S04]  /*0c20*/  IMAD.HI.U32 R23, R17, R25, RZ ;  /* 0x0000001911177227 */ /* 0x000fc800078e00ff */
[--C-:B------:R-:W-:Y:S02]  /*0c30*/  @!P3 IMAD.IADD R18, R18, 0x1, -R4.reuse ;  /* 0x000000011212b824 */ /* 0x100fe400078e0a04 */
[----:B------:R-:W-:Y:S01]  /*0c40*/  @!P6 IMAD.IADD R19, R19, 0x1, -R4 ;  /* 0x000000011313e824 */ /* 0x000fe200078e0a04 */
[C---:B------:R-:W-:Y:S01]  /*0c50*/  ISETP.GT.U32.AND P6, PT, R4.reuse, R21, PT ;  /* 0x000000150400720c */ /* 0x040fe20003fc4070 */
[----:B------:R-:W-:Y:S01]  /*0c60*/  IMAD.HI.U32 R24, R17, R26, RZ ;  /* 0x0000001a11187227 */ /* 0x000fe200078e00ff */
[C---:B------:R-:W-:Y:S02]  /*0c70*/  ISETP.GT.U32.AND P1, PT, R4.reuse, R18, PT ;  /* 0x000000120400720c */ /* 0x040fe40003f24070 */
[----:B------:R-:W-:Y:S01]  /*0c80*/  ISETP.GT.U32.AND P3, PT, R4, R19, PT ;  /* 0x000000130400720c */ /* 0x000fe20003f64070 */
[----:B------:R-:W-:Y:S02]  /*0c90*/  IMAD.MOV R23, RZ, RZ, -R23 ;  /* 0x000000ffff177224 */ /* 0x000fe400078e0a17 */
[----:B------:R-:W-:-:S02]  /*0ca0*/  IMAD.MOV R27, RZ, RZ, -R24 ;  /* 0x000000ffff1b7224 */ /* 0x000fc400078e0a18 */
[----:B------:R-:W-:Y:S02]  /*0cb0*/  IMAD R23, R4, R23, R25 ;  /* 0x0000001704177224 */ /* 0x000fe400078e0219 */
[----:B------:R-:W-:Y:S01]  /*0cc0*/  @!P5 IMAD.IADD R20, R20, 0x1, -R4 ;  /* 0x000000011414d824 */ /* 0x000fe200078e0a04 */
[C---:B------:R-:W-:Y:S01]  /*0cd0*/  ISETP.GT.U32.AND P5, PT, R4.reuse, R22, PT ;  /* 0x000000160400720c */ /* 0x040fe20003fa4070 */
[----:B------:R-:W-:Y:S02]  /*0ce0*/  IMAD R24, R4, R27, R26 ;  /* 0x0000001b04187224 */ /* 0x000fe400078e021a */
[--C-:B------:R-:W-:Y:S01]  /*0cf0*/  @!P1 IMAD.IADD R18, R18, 0x1, -R4.reuse ;  /* 0x0000000112129824 */ /* 0x100fe200078e0a04 */
[C---:B------:R-:W-:Y:S01]  /*0d00*/  ISETP.GT.U32.AND P1, PT, R4.reuse, R23, PT ;  /* 0x000000170400720c */ /* 0x040fe20003f24070 */
[----:B------:R-:W-:Y:S01]  /*0d10*/  @!P6 IMAD.IADD R21, R21, 0x1, -R4 ;  /* 0x000000011515e824 */ /* 0x000fe200078e0a04 */
[----:B------:R-:W-:Y:S01]  /*0d20*/  ISETP.GT.U32.AND P6, PT, R4, R24, PT ;  /* 0x000000180400720c */ /* 0x000fe20003fc4070 */
[----:B------:R-:W-:-:S04]  /*0d30*/  IMAD.HI.U32 R25, R17, R28, RZ ;  /* 0x0000001c11197227 */ /* 0x000fc800078e00ff */
[----:B------:R-:W-:-:S04]  /*0d40*/  IMAD.HI.U32 R26, R17, R30, RZ ;  /* 0x0000001e111a7227 */ /* 0x000fc800078e00ff */
[--C-:B------:R-:W-:Y:S01]  /*0d50*/  @!P5 IMAD.IADD R22, R22, 0x1, -R4.reuse ;  /* 0x000000011616d824 */ /* 0x100fe200078e0a04 */
[----:B------:R-:W-:Y:S01]  /*0d60*/  ISETP.GE.AND P5, PT, R32, RZ, PT ;  /* 0x000000ff2000720c */ /* 0x000fe20003fa6270 */
[--C-:B------:R-:W-:Y:S01]  /*0d70*/  @!P1 IMAD.IADD R23, R23, 0x1, -R4.reuse ;  /* 0x0000000117179824 */ /* 0x100fe200078e0a04 */
[----:B------:R-:W-:Y:S01]  /*0d80*/  ISETP.GT.U32.AND P1, PT, R4, R21, PT ;  /* 0x000000150400720c */ /* 0x000fe20003f24070 */
[--C-:B------:R-:W-:Y:S01]  /*0d90*/  @!P6 IMAD.IADD R24, R24, 0x1, -R4.reuse ;  /* 0x000000011818e824 */ /* 0x100fe200078e0a04 */
[C---:B------:R-:W-:Y:S01]  /*0da0*/  ISETP.GT.U32.AND P6, PT, R4.reuse, R22, PT ;  /* 0x000000160400720c */ /* 0x040fe20003fc4070 */
[----:B------:R-:W-:Y:S02]  /*0db0*/  IMAD.MOV R25, RZ, RZ, -R25 ;  /* 0x000000ffff197224 */ /* 0x000fe400078e0a19 */
[----:B------:R-:W-:Y:S01]  /*0dc0*/  @!P3 IMAD.IADD R19, R19, 0x1, -R4 ;  /* 0x000000011313b824 */ /* 0x000fe200078e0a04 */
[----:B------:R-:W-:Y:S01]  /*0dd0*/  ISETP.GE.AND P3, PT, R31, RZ, PT ;  /* 0x000000ff1f00720c */ /* 0x000fe20003f66270 */
[----:B------:R-:W-:Y:S01]  /*0de0*/  IMAD.MOV R27, RZ, RZ, -R26 ;  /* 0x000000ffff1b7224 */ /* 0x000fe200078e0a1a */
[----:B------:R-:W-:Y:S01]  /*0df0*/  IABS R31, R38 ;  /* 0x00000026001f7213 */ /* 0x000fe20000000000 */
[----:B------:R-:W-:-:S02]  /*0e00*/  IMAD R25, R4, R25, R28 ;  /* 0x0000001904197224 */ /* 0x000fc400078e021c */
[----:B------:R-:W-:Y:S01]  /*0e10*/  @!P2 IMAD.MOV R20, RZ, RZ, -R20 ;  /* 0x000000ffff14a224 */ /* 0x000fe200078e0a14 */
[C---:B------:R-:W-:Y:S01]  /*0e20*/  ISETP.GT.U32.AND P2, PT, R4.reuse, R23, PT ;  /* 0x000000170400720c */ /* 0x040fe20003f44070 */
[C---:B------:R-:W-:Y:S01]  /*0e30*/  IMAD R26, R4.reuse, R27, R30 ;  /* 0x0000001b041a7224 */ /* 0x040fe200078e021e */
[----:B------:R-:W-:Y:S01]  /*0e40*/  IABS R30, R37 ;  /* 0x00000025001e7213 */ /* 0x000fe20000000000 */
[----:B------:R-:W-:Y:S01]  /*0e50*/  @!P4 IMAD.MOV R19, RZ, RZ, -R19 ;  /* 0x000000ffff13c224 */ /* 0x000fe200078e0a13 */
[----:B------:R-:W-:Y:S01]  /*0e60*/  ISETP.GT.U32.AND P4, PT, R4, R25, PT ;  /* 0x000000190400720c */ /* 0x000fe20003f84070 */
[--C-:B------:R-:W-:Y:S01]  /*0e70*/  @!P1 IMAD.IADD R21, R21, 0x1, -R4.reuse ;  /* 0x0000000115159824 */ /* 0x100fe200078e0a04 */
[----:B------:R-:W-:Y:S01]  /*0e80*/  ISETP.GE.AND P1, PT, R33, RZ, PT ;  /* 0x000000ff2100720c */ /* 0x000fe20003f26270 */
[----:B------:R-:W-:Y:S01]  /*0e90*/  @!P6 IMAD.IADD R22, R22, 0x1, -R4 ;  /* 0x000000011616e824 */ /* 0x000fe200078e0a04 */
[----:B------:R-:W-:Y:S01]  /*0ea0*/  ISETP.GT.U32.AND P6, PT, R4, R26, PT ;  /* 0x0000001a0400720c */ /* 0x000fe20003fc4070 */
[----:B------:R-:W-:-:S04]  /*0eb0*/  IMAD.HI.U32 R28, R17, R31, RZ ;  /* 0x0000001f111c7227 */ /* 0x000fc800078e00ff */
[----:B------:R-:W-:-:S04]  /*0ec0*/  IMAD.HI.U32 R27, R17, R30, RZ ;  /* 0x0000001e111b7227 */ /* 0x000fc800078e00ff */
[----:B------:R-:W-:Y:S01]  /*0ed0*/  @!P0 IMAD.MOV R18, RZ, RZ, -R18 ;  /* 0x000000ffff128224 */ /* 0x000fe200078e0a12 */
[----:B------:R-:W-:Y:S01]  /*0ee0*/  ISETP.GT.U32.AND P0, PT, R4, R24, PT ;  /* 0x000000180400720c */ /* 0x000fe20003f04070 */
[----:B------:R-:W-:Y:S02]  /*0ef0*/  IMAD.MOV R28, RZ, RZ, -R28 ;  /* 0x000000ffff1c7224 */ /* 0x000fe400078e0a1c */
[----:B------:R-:W-:Y:S02]  /*0f00*/  IMAD.MOV R27, RZ, RZ, -R27 ;  /* 0x000000ffff1b7224 */ /* 0x000fe400078e0a1b */
[--C-:B------:R-:W-:Y:S01]  /*0f10*/  @!P2 IMAD.IADD R23, R23, 0x1, -R4.reuse ;  /* 0x000000011717a824 */ /* 0x100fe200078e0a04 */
[----:B------:R-:W-:Y:S01]  /*0f20*/  ISETP.GE.AND P2, PT, R34, RZ, PT ;  /* 0x000000ff2200720c */ /* 0x000fe20003f46270 */
[----:B------:R-:W-:Y:S02]  /*0f30*/  IMAD R28, R4, R28, R31 ;  /* 0x0000001c041c7224 */ /* 0x000fe400078e021f */
[----:B------:R-:W-:Y:S01]  /*0f40*/  @!P4 IMAD.IADD R25, R25, 0x1, -R4 ;  /* 0x000000011919c824 */ /* 0x000fe200078e0a04 */
[----:B------:R-:W-:Y:S01]  /*0f50*/  ISETP.GE.AND P4, PT, R36, RZ, PT ;  /* 0x000000ff2400720c */ /* 0x000fe20003f86270 */
[----:B------:R-:W-:-:S02]  /*0f60*/  IMAD R27, R4, R27, R30 ;  /* 0x0000001b041b7224 */ /* 0x000fc400078e021e */
[----:B------:R-:W-:Y:S01]  /*0f70*/  @!P1 IMAD.MOV R23, RZ, RZ, -R23 ;  /* 0x000000ffff179224 */ /* 0x000fe200078e0a17 */
[----:B------:R-:W-:Y:S01]  /*0f80*/  ISETP.GT.U32.AND P1, PT, R4, R28, PT ;  /* 0x0000001c0400720c */ /* 0x000fe20003f24070 */
[--C-:B------:R-:W-:Y:S01]  /*0f90*/  @!P6 IMAD.IADD R26, R26, 0x1, -R4.reuse ;  /* 0x000000011a1ae824 */ /* 0x100fe200078e0a04 */
[C---:B------:R-:W-:Y:S01]  /*0fa0*/  ISETP.GT.U32.AND P6, PT, R4.reuse, R27, PT ;  /* 0x0000001b0400720c */ /* 0x040fe20003fc4070 */
[----:B------:R-:W-:Y:S01]  /*0fb0*/  @!P3 IMAD.MOV R21, RZ, RZ, -R21 ;  /* 0x000000ffff15b224 */ /* 0x000fe200078e0a15 */
[----:B------:R-:W-:Y:S01]  /*0fc0*/  ISETP.GT.U32.AND P3, PT, R4, R25, PT ;  /* 0x000000190400720c */ /* 0x000fe20003f64070 */
[----:B------:R-:W-:Y:S01]  /*0fd0*/  @!P0 IMAD.IADD R24, R24, 0x1, -R4 ;  /* 0x0000000118188824 */ /* 0x000fe200078e0a04 */
[----:B------:R-:W-:Y:S01]  /*0fe0*/  ISETP.GE.AND P0, PT, R35, RZ, PT ;  /* 0x000000ff2300720c */ /* 0x000fe20003f06270 */
[----:B------:R-:W-:Y:S01]  /*0ff0*/  @!P5 IMAD.MOV R22, RZ, RZ, -R22 ;  /* 0x000000ffff16d224 */ /* 0x000fe200078e0a16 */
[----:B------:R-:W-:Y:S01]  /*1000*/  ISETP.GT.U32.AND P5, PT, R4, R26, PT ;  /* 0x0000001a0400720c */ /* 0x000fe20003fa4070 */
[----:B------:R-:W-:-:S02]  /*1010*/  VIADD R33, R5, 0x28 ;  /* 0x0000002805217836 */ /* 0x000fc40000000000 */
[----:B------:R-:W-:Y:S02]  /*1020*/  VIADD R31, R5, 0x26 ;  /* 0x00000026051f7836 */ /* 0x000fe40000000000 */
[--C-:B------:R-:W-:Y:S01]  /*1030*/  @!P1 IMAD.IADD R28, R28, 0x1, -R4.reuse ;  /* 0x000000011c1c9824 */ /* 0x100fe200078e0a04 */
[----:B------:R-:W-:Y:S01]  /*1040*/  IABS R32, R33 ;  /* 0x0000002100207213 */ /* 0x000fe20000000000 */
[--C-:B------:R-:W-:Y:S01]  /*1050*/  @!P6 IMAD.IADD R27, R27, 0x1, -R4.reuse ;  /* 0x000000011b1be824 */ /* 0x100fe200078e0a04 */
[----:B------:R-:W-:Y:S01]  /*1060*/  IABS R34, R31 ;  /* 0x0000001f00227213 */ /* 0x000fe20000000000 */
[--C-:B------:R-:W-:Y:S01]  /*1070*/  @!P3 IMAD.IADD R25, R25, 0x1, -R4.reuse ;  /* 0x000000011919b824 */ /* 0x100fe200078e0a04 */
[----:B------:R-:W-:Y:S01]  /*1080*/  ISETP.GT.U32.AND P1, PT, R4, R28, PT ;  /* 0x0000001c0400720c */ /* 0x000fe20003f24070 */
[----:B------:R-:W-:Y:S01]  /*1090*/  IMAD.HI.U32 R30, R17, R32, RZ ;  /* 0x00000020111e7227 */ /* 0x000fe200078e00ff */
[----:B------:R-:W-:Y:S02]  /*10a0*/  ISETP.GE.AND P6, PT, R31, RZ, PT ;  /* 0x000000ff1f00720c */ /* 0x000fe40003fc6270 */
[----:B------:R-:W-:Y:S01]  /*10b0*/  ISETP.GE.AND P3, PT, R38, RZ, PT ;  /* 0x000000ff2600720c */ /* 0x000fe20003f66270 */
[----:B------:R-:W-:Y:S01]  /*10c0*/  @!P0 IMAD.MOV R25, RZ, RZ, -R25 ;  /* 0x000000ffff198224 */ /* 0x000fe200078e0a19 */
[----:B------:R-:W-:Y:S01]  /*10d0*/  ISETP.GT.U32.AND P0, PT, R4, R27, PT ;  /* 0x0000001b0400720c */ /* 0x000fe20003f04070 */
[----:B------:R-:W-:Y:S01]  /*10e0*/  @!P5 IMAD.IADD R26, R26, 0x1, -R4 ;  /* 0x000000011a1ad824 */ /* 0x000fe200078e0a04 */
[----:B------:R-:W-:Y:S01]  /*10f0*/  ISETP.GE.AND P5, PT, R33, RZ, PT ;  /* 0x000000ff2100720c */ /* 0x000fe20003fa6270 */
[----:B------:R-:W-:-:S02]  /*1100*/  IMAD.MOV R33, RZ, RZ, -R30 ;  /* 0x000000ffff217224 */ /* 0x000fc400078e0a1e */
[----:B------:R-:W-:Y:S01]  /*1110*/  @!P2 IMAD.MOV R24, RZ, RZ, -R24 ;  /* 0x000000ffff18a224 */ /* 0x000fe200078e0a18 */
[----:B------:R-:W-:Y:S01]  /*1120*/  ISETP.GE.AND P2, PT, R37, RZ, PT ;  /* 0x000000ff2500720c */ /* 0x000fe20003f46270 */
[----:B------:R-:W-:-:S04]  /*1130*/  IMAD.HI.U32 R30, R17, R34, RZ ;  /* 0x00000022111e7227 */ /* 0x000fc800078e00ff */
[----:B------:R-:W-:Y:S02]  /*1140*/  IMAD R31, R4, R33, R32 ;  /* 0x00000021041f7224 */ /* 0x000fe400078e0220 */
[----:B------:R-:W-:Y:S02]  /*1150*/  VIADD R33, R5, 0x22 ;  /* 0x0000002205217836 */ /* 0x000fe40000000000 */
[----:B------:R-:W-:Y:S02]  /*1160*/  IMAD.MOV R35, RZ, RZ, -R30 ;  /* 0x000000ffff237224 */ /* 0x000fe400078e0a1e */
[--C-:B------:R-:W-:Y:S01]  /*1170*/  @!P1 IMAD.IADD R28, R28, 0x1, -R4.reuse ;  /* 0x000000011c1c9824 */ /* 0x100fe200078e0a04 */
[----:B------:R-:W-:Y:S01]  /*1180*/  ISETP.GE.AND P1, PT, R33, RZ, PT ;  /* 0x000000ff2100720c */ /* 0x000fe20003f26270 */
[----:B------:R-:W-:Y:S01]  /*1190*/  @!P0 IMAD.IADD R27, R27, 0x1, -R4 ;  /* 0x000000011b1b8824 */ /* 0x000fe200078e0a04 */
[----:B------:R-:W-:Y:S01]  /*11a0*/  IABS R37, R33 ;  /* 0x0000002100257213 */ /* 0x000fe20000000000 */
[C---:B------:R-:W-:Y:S01]  /*11b0*/  IMAD R33, R4.reuse, R35, R34 ;  /* 0x0000002304217224 */ /* 0x040fe200078e0222 */
[----:B------:R-:W-:Y:S01]  /*11c0*/  ISETP.GT.U32.AND P0, PT, R4, R31, PT ;  /* 0x0000001f0400720c */ /* 0x000fe20003f04070 */
[----:B------:R-:W-:-:S02]  /*11d0*/  @!P2 IMAD.MOV R27, RZ, RZ, -R27 ;  /* 0x000000ffff1ba224 */ /* 0x000fc400078e0a1b */
[C---:B------:R-:W-:Y:S01]  /*11e0*/  VIADD R32, R5.reuse, 0x24 ;  /* 0x0000002405207836 */ /* 0x040fe20000000000 */
[----:B------:R-:W-:Y:S01]  /*11f0*/  ISETP.GT.U32.AND P2, PT, R4, R33, PT ;  /* 0x000000210400720c */ /* 0x000fe20003f44070 */
[C---:B------:R-:W-:Y:S02]  /*1200*/  VIADD R38, R5.reuse, 0x20 ;  /* 0x0000002005267836 */ /* 0x040fe40000000000 */
[----:B------:R-:W-:Y:S01]  /*1210*/  VIADD R40, R5, 0x1e ;  /* 0x0000001e05287836 */ /* 0x000fe20000000000 */
[----:B------:R-:W-:Y:S01]  /*1220*/  IABS R36, R32 ;  /* 0x0000002000247213 */ /* 0x000fe20000000000 */
[----:B------:R-:W-:Y:S01]  /*1230*/  @!P3 IMAD.MOV R28, RZ, RZ, -R28 ;  /* 0x000000ffff1cb224 */ /* 0x000fe200078e0a1c */
[----:B------:R-:W-:Y:S01]  /*1240*/  IABS R39, R38 ;  /* 0x0000002600277213 */ /* 0x000fe20000000000 */
[----:B------:R-:W-:Y:S01]  /*1250*/  @!P4 IMAD.MOV R26, RZ, RZ, -R26 ;  /* 0x000000ffff1ac224 */ /* 0x000fe200078e0a1a */
[----:B------:R-:W-:Y:S01]  /*1260*/  IABS R41, R40 ;  /* 0x0000002800297213 */ /* 0x000fe20000000000 */
[----:B------:R-:W-:Y:S01]  /*1270*/  IMAD.HI.U32 R30, R17, R36, RZ ;  /* 0x00000024111e7227 */ /* 0x000fe200078e00ff */
[----:B------:R-:W-:-:S02]  /*1280*/  ISETP.GE.AND P3, PT, R38, RZ, PT ;  /* 0x000000ff2600720c */ /* 0x000fc40003f66270 */
[----:B------:R-:W-:Y:S01]  /*1290*/  ISETP.GE.AND P4, PT, R32, RZ, PT ;  /* 0x000000ff2000720c */ /* 0x000fe20003f86270 */
[----:B------:R-:W-:Y:S02]  /*12a0*/  @!P2 IMAD.IADD R33, R33, 0x1, -R4 ;  /* 0x000000012121a824 */ /* 0x000fe400078e0a04 */
[----:B------:R-:W-:Y:S02]  /*12b0*/  IMAD.MOV R35, RZ, RZ, -R30 ;  /* 0x000000ffff237224 */ /* 0x000fe400078e0a1e */
[----:B------:R-:W-:Y:S01]  /*12c0*/  IMAD.HI.U32 R30, R17, R39, RZ ;  /* 0x00000027111e7227 */ /* 0x000fe200078e00ff */
[----:B------:R-:W-:-:S03]  /*12d0*/  ISETP.GT.U32.AND P2, PT, R4, R33, PT ;  /* 0x000000210400720c */ /* 0x000fc60003f44070 */
[----:B------:R-:W-:Y:S02]  /*12e0*/  IMAD.MOV R34, RZ, RZ, -R30 ;  /* 0x000000ffff227224 */ /* 0x000fe400078e0a1e */
[----:B------:R-:W-:-:S04]  /*12f0*/  IMAD.HI.U32 R30, R17, R41, RZ ;  /* 0x00000029111e7227 */ /* 0x000fc800078e00ff */
[C---:B------:R-:W-:Y:S02]  /*1300*/  IMAD R39, R4.reuse, R34, R39 ;  /* 0x0000002204277224 */ /* 0x040fe400078e0227 */
[----:B------:R-:W-:Y:S02]  /*1310*/  IMAD.MOV R30, RZ, RZ, -R30 ;  /* 0x000000ffff1e7224 */ /* 0x000fe400078e0a1e */
[--C-:B------:R-:W-:Y:S01]  /*1320*/  @!P2 IMAD.IADD R33, R33, 0x1, -R4.reuse ;  /* 0x000000012121a824 */ /* 0x100fe200078e0a04 */
[C---:B------:R-:W-:Y:S01]  /*1330*/  ISETP.GT.U32.AND P2, PT, R4.reuse, R39, PT ;  /* 0x000000270400720c */ /* 0x040fe20003f44070 */
[C---:B------:R-:W-:Y:S02]  /*1340*/  IMAD R41, R4.reuse, R30, R41 ;  /* 0x0000001e04297224 */ /* 0x040fe400078e0229 */
[----:B------:R-:W-:Y:S02]  /*1350*/  @!P0 IMAD.IADD R31, R31, 0x1, -R4 ;  /* 0x000000011f1f8824 */ /* 0x000fe400078e0a04 */
[----:B------:R-:W-:Y:S01]  /*1360*/  @!P6 IMAD.MOV R33, RZ, RZ, -R33 ;  /* 0x000000ffff21e224 */ /* 0x000fe200078e0a21 */
[C---:B------:R-:W-:Y:S01]  /*1370*/  ISETP.GT.U32.AND P6, PT, R4.reuse, R41, PT ;  /* 0x000000290400720c */ /* 0x040fe20003fc4070 */
[----:B------:R-:W-:Y:S01]  /*1380*/  VIADD R38, R5, 0x1a ;  /* 0x0000001a05267836 */ /* 0x000fe20000000000 */
[----:B------:R-:W-:Y:S01]  /*1390*/  ISETP.GT.U32.AND P0, PT, R4, R31, PT ;  /* 0x0000001f0400720c */ /* 0x000fe20003f04070 */
[----:B------:R-:W-:-:S03]  /*13a0*/  IMAD.HI.U32 R32, R17, R37, RZ ;  /* 0x0000002511207227 */ /* 0x000fc600078e00ff */
[----:B------:R-:W-:Y:S01]  /*13b0*/  IABS R45, R38 ;  /* 0x00000026002d7213 */ /* 0x000fe20000000000 */
[----:B------:R-:W-:Y:S02]  /*13c0*/  VIADD R42, R5, 0x18 ;  /* 0x00000018052a7836 */ /* 0x000fe40000000000 */
[----:B------:R-:W-:Y:S02]  /*13d0*/  @!P2 IMAD.IADD R39, R39, 0x1, -R4 ;  /* 0x000000012727a824 */ /* 0x000fe400078e0a04 */
[----:B------:R-:W-:Y:S01]  /*13e0*/  IMAD.MOV R32, RZ, RZ, -R32 ;  /* 0x000000ffff207224 */ /* 0x000fe200078e0a20 */
[----:B------:R-:W-:Y:S01]  /*13f0*/  IABS R47, R42 ;  /* 0x0000002a002f7213 */ /* 0x000fe20000000000 */
[----:B------:R-:W-:Y:S01]  /*1400*/  @!P6 IMAD.IADD R41, R41, 0x1, -R4 ;  /* 0x000000012929e824 */ /* 0x000fe200078e0a04 */
[C---:B------:R-:W-:Y:S01]  /*1410*/  ISETP.GT.U32.AND P2, PT, R4.reuse, R39, PT ;  /* 0x000000270400720c */ /* 0x040fe20003f44070 */
[C---:B------:R-:W-:Y:S02]  /*1420*/  IMAD R37, R4.reuse, R32, R37 ;  /* 0x0000002004257224 */ /* 0x040fe400078e0225 */
[----:B------:R-:W-:Y:S01]  /*1430*/  IMAD.HI.U32 R32, R17, R45, RZ ;  /* 0x0000002d11207227 */ /* 0x000fe200078e00ff */
[----:B------:R-:W-:-:S03]  /*1440*/  ISETP.GT.U32.AND P6, PT, R4, R41, PT ;  /* 0x000000290400720c */ /* 0x000fc60003fc4070 */
[----:B------:R-:W-:Y:S02]  /*1450*/  @!P0 IMAD.IADD R31, R31, 0x1, -R4 ;  /* 0x000000011f1f8824 */ /* 0x000fe400078e0a04 */
[----:B------:R-:W-:-:S04]  /*1460*/  IMAD.HI.U32 R34, R17, R47, RZ ;  /* 0x0000002f11227227 */ /* 0x000fc800078e00ff */
[----:B------:R-:W-:Y:S02]  /*1470*/  IMAD.MOV R32, RZ, RZ, -R32 ;  /* 0x000000ffff207224 */ /* 0x000fe400078e0a20 */
[----:B------:R-:W-:Y:S01]  /*1480*/  @!P5 IMAD.MOV R31, RZ, RZ, -R31 ;  /* 0x000000ffff1fd224 */ /* 0x000fe200078e0a1f */
[C---:B------:R-:W-:Y:S01]  /*1490*/  ISETP.GT.U32.AND P5, PT, R4.reuse, R37, PT ;  /* 0x000000250400720c */ /* 0x040fe20003fa4070 */
[----:B------:R-:W-:Y:S02]  /*14a0*/  IMAD.MOV R34, RZ, RZ, -R34 ;  /* 0x000000ffff227224 */ /* 0x000fe400078e0a22 */
[C---:B------:R-:W-:Y:S02]  /*14b0*/  IMAD R45, R4.reuse, R32, R45 ;  /* 0x00000020042d7224 */ /* 0x040fe400078e022d */
[C---:B------:R-:W-:Y:S02]  /*14c0*/  IMAD R47, R4.reuse, R34, R47 ;  /* 0x00000022042f7224 */ /* 0x040fe400078e022f */
[----:B------:R-:W-:Y:S01]  /*14d0*/  @!P2 IMAD.IADD R39, R39, 0x1, -R4 ;  /* 0x000000012727a824 */ /* 0x000fe200078e0a04 */
[C---:B------:R-:W-:Y:S01]  /*14e0*/  ISETP.GT.U32.AND P2, PT, R4.reuse, R45, PT ;  /* 0x0000002d0400720c */ /* 0x040fe20003f44070 */
[----:B------:R-:W-:-:S02]  /*14f0*/  IMAD R35, R4, R35, R36 ;  /* 0x0000002304237224 */ /* 0x000fc400078e0224 */
[----:B------:R-:W-:Y:S02]  /*1500*/  VIADD R36, R5, 0x1c ;  /* 0x0000001c05247836 */ /* 0x000fe40000000000 */
[--C-:B------:R-:W-:Y:S01]  /*1510*/  @!P6 IMAD.IADD R41, R41, 0x1, -R4.reuse ;  /* 0x000000012929e824 */ /* 0x100fe200078e0a04 */
[C---:B------:R-:W-:Y:S01]  /*1520*/  ISETP.GT.U32.AND P6, PT, R4.reuse, R47, PT ;  /* 0x0000002f0400720c */ /* 0x040fe20003fc4070 */
[----:B------:R-:W-:Y:S01]  /*1530*/  @!P5 IMAD.IADD R37, R37, 0x1, -R4 ;  /* 0x000000012525d824 */ /* 0x000fe200078e0a04 */
[----:B------:R-:W-:Y:S01]  /*1540*/  IABS R43, R36 ;  /* 0x00000024002b7213 */ /* 0x000fe20000000000 */
[C---:B------:R-:W-:Y:S01]  /*1550*/  VIADD R48, R5.reuse, 0x14 ;  /* 0x0000001405307836 */ /* 0x040fe20000000000 */
[C---:B------:R-:W-:Y:S01]  /*1560*/  ISETP.GT.U32.AND P0, PT, R4.reuse, R35, PT ;  /* 0x000000230400720c */ /* 0x040fe20003f04070 */
[----:B------:R-:W-:Y:S01]  /*1570*/  VIADD R46, R5, 0x16 ;  /* 0x00000016052e7836 */ /* 0x000fe20000000000 */
[----:B------:R-:W-:Y:S01]  /*1580*/  ISETP.GT.U32.AND P5, PT, R4, R37, PT ;  /* 0x000000250400720c */ /* 0x000fe20003fa4070 */
[----:B------:R-:W-:Y:S01]  /*1590*/  IMAD.HI.U32 R30, R17, R43, RZ ;  /* 0x0000002b111e7227 */ /* 0x000fe200078e00ff */
[----:B------:R-:W-:-:S02]  /*15a0*/  IABS R51, R48 ;  /* 0x0000003000337213 */ /* 0x000fc40000000000 */
[----:B------:R-:W-:Y:S01]  /*15b0*/  IABS R49, R46 ;  /* 0x0000002e00317213 */ /* 0x000fe20000000000 */
[----:B------:R-:W-:Y:S02]  /*15c0*/  @!P2 IMAD.IADD R45, R45, 0x1, -R4 ;  /* 0x000000012d2da824 */ /* 0x000fe400078e0a04 */
[----:B------:R-:W-:Y:S02]  /*15d0*/  IMAD.MOV R30, RZ, RZ, -R30 ;  /* 0x000000ffff1e7224 */ /* 0x000fe400078e0a1e */
[----:B------:R-:W-:Y:S01]  /*15e0*/  @!P6 IMAD.IADD R47, R47, 0x1, -R4 ;  /* 0x000000012f2fe824 */ /* 0x000fe200078e0a04 */
[----:B------:R-:W-:Y:S01]  /*15f0*/  ISETP.GT.U32.AND P6, PT, R4, R45, PT ;  /* 0x0000002d0400720c */ /* 0x000fe20003fc4070 */
[----:B------:R-:W-:-:S04]  /*1600*/  IMAD.HI.U32 R32, R17, R51, RZ ;  /* 0x0000003311207227 */ /* 0x000fc800078e00ff */
[C---:B------:R-:W-:Y:S02]  /*1610*/  IMAD R43, R4.reuse, R30, R43 ;  /* 0x0000001e042b7224 */ /* 0x040fe400078e022b */
[----:B------:R-:W-:Y:S02]  /*1620*/  @!P0 IMAD.IADD R35, R35, 0x1, -R4 ;  /* 0x0000000123238824 */ /* 0x000fe400078e0a04 */
[----:B------:R-:W-:Y:S02]  /*1630*/  IMAD.MOV R32, RZ, RZ, -R32 ;  /* 0x000000ffff207224 */ /* 0x000fe400078e0a20 */
[----:B------:R-:W-:Y:S01]  /*1640*/  VIADD R52, R5, 0x10 ;  /* 0x0000001005347836 */ /* 0x000fe20000000000 */
[----:B------:R-:W-:Y:S01]  /*1650*/  ISETP.GT.U32.AND P0, PT, R4, R35, PT ;  /* 0x000000230400720c */ /* 0x000fe20003f04070 */
[----:B------:R-:W-:-:S03]  /*1660*/  IMAD.HI.U32 R30, R17, R49, RZ ;  /* 0x00000031111e7227 */ /* 0x000fc600078e00ff */
[----:B------:R-:W-:Y:S01]  /*1670*/  IABS R55, R52 ;  /* 0x0000003400377213 */ /* 0x000fe20000000000 */
[----:B------:R-:W-:Y:S01]  /*1680*/  @!P5 IMAD.IADD R37, R37, 0x1, -R4 ;  /* 0x000000012525d824 */ /* 0x000fe200078e0a04 */
[C---:B------:R-:W-:Y:S01]  /*1690*/  ISETP.GT.U32.AND P5, PT, R4.reuse, R43, PT ;  /* 0x0000002b0400720c */ /* 0x040fe20003fa4070 */
[C---:B------:R-:W-:Y:S02]  /*16a0*/  IMAD R51, R4.reuse, R32, R51 ;  /* 0x0000002004337224 */ /* 0x040fe400078e0233 */
[----:B------:R-:W-:Y:S02]  /*16b0*/  IMAD.MOV R30, RZ, RZ, -R30 ;  /* 0x000000ffff1e7224 */ /* 0x000fe400078e0a1e */
[----:B------:R-:W-:Y:S01]  /*16c0*/  @!P6 IMAD.IADD R45, R45, 0x1, -R4 ;  /* 0x000000012d2de824 */ /* 0x000fe200078e0a04 */
[C---:B------:R-:W-:Y:S01]  /*16d0*/  ISETP.GT.U32.AND P6, PT, R4.reuse, R51, PT ;  /* 0x000000330400720c */ /* 0x040fe20003fc4070 */
[----:B------:R-:W-:Y:S02]  /*16e0*/  IMAD R49, R4, R30, R49 ;  /* 0x0000001e04317224 */ /* 0x000fe400078e0231 */
[----:B------:R-:W-:-:S04]  /*16f0*/  IMAD.HI.U32 R30, R17, R55, RZ ;  /* 0x00000037111e7227 */ /* 0x000fc800078e00ff */
[C---:B------:R-:W-:Y:S02]  /*1700*/  VIADD R50, R5.reuse, 0x12 ;  /* 0x0000001205327836 */ /* 0x040fe40000000000 */
[----:B------:R-:W-:Y:S02]  /*1710*/  VIADD R54, R5, 0xe ;  /* 0x0000000e05367836 */ /* 0x000fe40000000000 */
[----:B------:R-:W-:Y:S01]  /*1720*/  IMAD.MOV R32, RZ, RZ, -R30 ;  /* 0x000000ffff207224 */ /* 0x000fe200078e0a1e */
[----:B------:R-:W-:Y:S01]  /*1730*/  IABS R53, R50 ;  /* 0x0000003200357213 */ /* 0x000fe20000000000 */
[--C-:B------:R-:W-:Y:S01]  /*1740*/  @!P5 IMAD.IADD R43, R43, 0x1, -R4.reuse ;  /* 0x000000012b2bd824 */ /* 0x100fe200078e0a04 */
[----:B------:R-:W-:Y:S01]  /*1750*/  IABS R57, R54 ;  /* 0x0000003600397213 */ /* 0x000fe20000000000 */
[--C-:B------:R-:W-:Y:S01]  /*1760*/  @!P0 IMAD.IADD R35, R35, 0x1, -R4.reuse ;  /* 0x0000000123238824 */ /* 0x100fe200078e0a04 */
[----:B------:R-:W-:Y:S01]  /*1770*/  ISETP.GE.AND P0, PT, R40, RZ, PT ;  /* 0x000000ff2800720c */ /* 0x000fe20003f06270 */
[C---:B------:R-:W-:Y:S01]  /*1780*/  IMAD R55, R4.reuse, R32, R55 ;  /* 0x0000002004377224 */ /* 0x040fe200078e0237 */
[C---:B------:R-:W-:Y:S01]  /*1790*/  ISETP.GT.U32.AND P2, PT, R4.reuse, R43, PT ;  /* 0x0000002b0400720c */ /* 0x040fe20003f44070 */
[----:B------:R-:W-:Y:S01]  /*17a0*/  @!P4 IMAD.MOV R35, RZ, RZ, -R35 ;  /* 0x000000ffff23c224 */ /* 0x000fe200078e0a23 */
[C---:B------:R-:W-:Y:S01]  /*17b0*/  ISETP.GT.U32.AND P4, PT, R4.reuse, R47, PT ;  /* 0x0000002f0400720c */ /* 0x040fe20003f84070 */
[----:B------:R-:W-:Y:S01]  /*17c0*/  @!P6 IMAD.IADD R51, R51, 0x1, -R4 ;  /* 0x000000013333e824 */ /* 0x000fe200078e0a04 */
[----:B------:R-:W-:Y:S01]  /*17d0*/  ISETP.GT.U32.AND P6, PT, R4, R55, PT ;  /* 0x000000370400720c */ /* 0x000fe20003fc4070 */
[----:B------:R-:W-:Y:S01]  /*17e0*/  IMAD.HI.U32 R34, R17, R53, RZ ;  /* 0x0000003511227227 */ /* 0x000fe200078e00ff */
[----:B------:R-:W-:-:S03]  /*17f0*/  ISETP.GE.AND P5, PT, R36, RZ, PT ;  /* 0x000000ff2400720c */ /* 0x000fc60003fa6270 */
[----:B------:R-:W-:-:S04]  /*1800*/  IMAD.HI.U32 R30, R17, R57, RZ ;  /* 0x00000039111e7227 */ /* 0x000fc800078e00ff */
[----:B------:R-:W-:Y:S02]  /*1810*/  IMAD.MOV R34, RZ, RZ, -R34 ;  /* 0x000000ffff227224 */ /* 0x000fe400078e0a22 */
[----:B------:R-:W-:Y:S02]  /*1820*/  VIADD R56, R5, 0xc ;  /* 0x0000000c05387836 */ /* 0x000fe40000000000 */
[----:B------:R-:W-:Y:S02]  /*1830*/  IMAD.MOV R30, RZ, RZ, -R30 ;  /* 0x000000ffff1e7224 */ /* 0x000fe400078e0a1e */
[C---:B------:R-:W-:Y:S01]  /*1840*/  IMAD R53, R4.reuse, R34, R53 ;  /* 0x0000002204357224 */ /* 0x040fe200078e0235 */
[----:B------:R-:W-:Y:S01]  /*1850*/  IABS R59, R56 ;  /* 0x00000038003b7213 */ /* 0x000fe20000000000 */
[C---:B------:R-:W-:Y:S02]  /*1860*/  IMAD R57, R4.reuse, R30, R57 ;  /* 0x0000001e04397224 */ /* 0x040fe400078e0239 */
[--C-:B------:R-:W-:Y:S01]  /*1870*/  @!P2 IMAD.IADD R43, R43, 0x1, -R4.reuse ;  /* 0x000000012b2ba824 */ /* 0x100fe200078e0a04 */
[C---:B------:R-:W-:Y:S01]  /*1880*/  ISETP.GT.U32.AND P2, PT, R4.reuse, R49, PT ;  /* 0x000000310400720c */ /* 0x040fe20003f44070 */
[--C-:B------:R-:W-:Y:S01]  /*1890*/  @!P4 IMAD.IADD R47, R47, 0x1, -R4.reuse ;  /* 0x000000012f2fc824 */ /* 0x100fe200078e0a04 */
[C---:B------:R-:W-:Y:S01]  /*18a0*/  ISETP.GT.U32.AND P4, PT, R4.reuse, R53, PT ;  /* 0x000000350400720c */ /* 0x040fe20003f84070 */
[----:B------:R-:W-:Y:S01]  /*18b0*/  @!P6 IMAD.IADD R55, R55, 0x1, -R4 ;  /* 0x000000013737e824 */ /* 0x000fe200078e0a04 */
[----:B------:R-:W-:Y:S01]  /*18c0*/  ISETP.GT.U32.AND P6, PT, R4, R57, PT ;  /* 0x000000390400720c */ /* 0x000fe20003fc4070 */
[----:B------:R-:W-:-:S02]  /*18d0*/  VIADD R58, R5, 0xa ;  /* 0x0000000a053a7836 */ /* 0x000fc40000000000 */
[----:B------:R-:W-:-:S03]  /*18e0*/  IMAD.HI.U32 R32, R17, R59, RZ ;  /* 0x0000003b11207227 */ /* 0x000fc600078e00ff */
[----:B------:R-:W-:Y:S01]  /*18f0*/  IABS R61, R58 ;  /* 0x0000003a003d7213 */ /* 0x000fe20000000000 */
[----:B------:R-:W-:Y:S02]  /*1900*/  IMAD.MOV R32, RZ, RZ, -R32 ;  /* 0x000000ffff207224 */ /* 0x000fe400078e0a20 */
[C---:B------:R-:W-:Y:S02]  /*1910*/  VIADD R60, R5.reuse, 0x8 ;  /* 0x00000008053c7836 */ /* 0x040fe40000000000 */
[C---:B------:R-:W-:Y:S02]  /*1920*/  VIADD R62, R5.reuse, 0x6 ;  /* 0x00000006053e7836 */ /* 0x040fe40000000000 */
[----:B------:R-:W-:Y:S01]  /*1930*/  IMAD R59, R4, R32, R59 ;  /* 0x00000020043b7224 */ /* 0x000fe200078e023b */
[----:B------:R-:W-:Y:S01]  /*1940*/  IABS R63, R60 ;  /* 0x0000003c003f7213 */ /* 0x000fe20000000000 */
[----:B------:R-:W-:Y:S02]  /*1950*/  VIADD R64, R5, 0x4 ;  /* 0x0000000405407836 */ /* 0x000fe40000000000 */
[----:B------:R-:W-:-:S03]  /*1960*/  IMAD.HI.U32 R34, R17, R61, RZ ;  /* 0x0000003d11227227 */ /* 0x000fc600078e00ff */
[----:B------:R-:W-:Y:S01]  /*1970*/  IABS R40, R64 ;  /* 0x0000004000287213 */ /* 0x000fe20000000000 */
[--C-:B------:R-:W-:Y:S01]  /*1980*/  @!P2 IMAD.IADD R49, R49, 0x1, -R4.reuse ;  /* 0x000000013131a824 */ /* 0x100fe200078e0a04 */
[----:B------:R-:W-:Y:S01]  /*1990*/  ISETP.GE.AND P2, PT, R38, RZ, PT ;  /* 0x000000ff2600720c */ /* 0x000fe20003f46270 */
[--C-:B------:R-:W-:Y:S01]  /*19a0*/  @!P4 IMAD.IADD R53, R53, 0x1, -R4.reuse ;  /* 0x000000013535c824 */ /* 0x100fe200078e0a04 */
[----:B------:R-:W-:Y:S01]  /*19b0*/  IABS R38, R62 ;  /* 0x0000003e00267213 */ /* 0x000fe20000000000 */
[----:B------:R-:W-:Y:S01]  /*19c0*/  @!P6 IMAD.IADD R57, R57, 0x1, -R4 ;  /* 0x000000013939e824 */ /* 0x000fe200078e0a04 */
[----:B------:R-:W-:Y:S01]  /*19d0*/  ISETP.GT.U32.AND P6, PT, R4, R59, PT ;  /* 0x0000003b0400720c */ /* 0x000fe20003fc4070 */
[----:B------:R-:W-:Y:S01]  /*19e0*/  IMAD.MOV R34, RZ, RZ, -R34 ;  /* 0x000000ffff227224 */ /* 0x000fe200078e0a22 */
[----:B------:R-:W-:Y:S01]  /*19f0*/  ISETP.GE.AND P4, PT, R42, RZ, PT ;  /* 0x000000ff2a00720c */ /* 0x000fe20003f86270 */
[----:B------:R-:W-:Y:S02]  /*1a00*/  VIADD R66, R5, 0x2 ;  /* 0x0000000205427836 */ /* 0x000fe40000000000 */
[----:B------:R-:W-:-:S03]  /*1a10*/  IMAD.HI.U32 R30, R17, R63, RZ ;  /* 0x0000003f111e7227 */ /* 0x000fc600078e00ff */
[----:B------:R-:W-:Y:S01]  /*1a20*/  IABS R42, R66 ;  /* 0x00000042002a7213 */ /* 0x000fe20000000000 */
[----:B------:R-:W-:Y:S01]  /*1a30*/  @!P1 IMAD.MOV R37, RZ, RZ, -R37 ;  /* 0x000000ffff259224 */ /* 0x000fe200078e0a25 */
[C---:B------:R-:W-:Y:S01]  /*1a40*/  ISETP.GT.U32.AND P1, PT, R4.reuse, R49, PT ;  /* 0x000000310400720c */ /* 0x040fe20003f24070 */
[----:B------:R-:W-:Y:S01]  /*1a50*/  @!P3 IMAD.MOV R39, RZ, RZ, -R39 ;  /* 0x000000ffff27b224 */ /* 0x000fe200078e0a27 */
[C---:B------:R-:W-:Y:S01]  /*1a60*/  ISETP.GT.U32.AND P3, PT, R4.reuse, R51, PT ;  /* 0x000000330400720c */ /* 0x040fe20003f64070 */
[----:B------:R-:W-:Y:S01]  /*1a70*/  @!P0 IMAD.MOV R41, RZ, RZ, -R41 ;  /* 0x000000ffff298224 */ /* 0x000fe200078e0a29 */
[C---:B------:R-:W-:Y:S01]  /*1a80*/  ISETP.GT.U32.AND P0, PT, R4.reuse, R53, PT ;  /* 0x000000350400720c */ /* 0x040fe20003f04070 */
[----:B------:R-:W-:Y:S02]  /*1a90*/  IMAD R61, R4, R34, R61 ;  /* 0x00000022043d7224 */ /* 0x000fe400078e023d */
[----:B------:R-:W-:-:S04]  /*1aa0*/  IMAD.HI.U32 R32, R17, R38, RZ ;  /* 0x0000002611207227 */ /* 0x000fc800078e00ff */
[----:B------:R-:W-:-:S04]  /*1ab0*/  IMAD.HI.U32 R34, R17, R40, RZ ;  /* 0x0000002811227227 */ /* 0x000fc800078e00ff */
[----:B------:R-:W-:Y:S02]  /*1ac0*/  IMAD.MOV R30, RZ, RZ, -R30 ;  /* 0x000000ffff1e7224 */ /* 0x000fe400078e0a1e */
[----:B------:R-:W-:Y:S02]  /*1ad0*/  IMAD.MOV R65, RZ, RZ, -R32 ;  /* 0x000000ffff417224 */ /* 0x000fe400078e0a20 */
[----:B------:R-:W-:Y:S02]  /*1ae0*/  IMAD.MOV R67, RZ, RZ, -R34 ;  /* 0x000000ffff437224 */ /* 0x000fe400078e0a22 */
[----:B------:R-:W-:-:S04]  /*1af0*/  IMAD.HI.U32 R36, R17, R42, RZ ;  /* 0x0000002a11247227 */ /* 0x000fc800078e00ff */
[----:B------:R-:W-:Y:S02]  /*1b00*/  IMAD R63, R4, R30, R63 ;  /* 0x0000001e043f7224 */ /* 0x000fe400078e023f */
[----:B------:R-:W-:-:S04]  /*1b10*/  IMAD.HI.U32 R30, R17, R44, RZ ;  /* 0x0000002c111e7227 */ /* 0x000fc800078e00ff */
[C---:B------:R-:W-:Y:S02]  /*1b20*/  IMAD R17, R4.reuse, R65, R38 ;  /* 0x0000004104117224 */ /* 0x040fe400078e0226 */
[C---:B------:R-:W-:Y:S02]  /*1b30*/  IMAD R65, R4.reuse, R67, R40 ;  /* 0x0000004304417224 */ /* 0x040fe400078e0228 */
[----:B------:R-:W-:Y:S01]  /*1b40*/  @!P6 IMAD.IADD R59, R59, 0x1, -R4 ;  /* 0x000000013b3be824 */ /* 0x000fe200078e0a04 */
[C---:B------:R-:W-:Y:S01]  /*1b50*/  ISETP.GT.U32.AND P6, PT, R4.reuse, R57, PT ;  /* 0x000000390400720c */ /* 0x040fe20003fc4070 */
[----:B------:R-:W-:Y:S01]  /*1b60*/  @!P5 IMAD.MOV R43, RZ, RZ, -R43 ;  /* 0x000000ffff2bd224 */ /* 0x000fe200078e0a2b */
[C---:B------:R-:W-:Y:S01]  /*1b70*/  ISETP.GT.U32.AND P5, PT, R4.reuse, R55, PT ;  /* 0x000000370400720c */ /* 0x040fe20003fa4070 */
[----:B------:R-:W-:Y:S02]  /*1b80*/  IMAD.MOV R69, RZ, RZ, -R36 ;  /* 0x000000ffff457224 */ /* 0x000fe400078e0a24 */
[----:B------:R-:W-:Y:S01]  /*1b90*/  @!P2 IMAD.MOV R45, RZ, RZ, -R45 ;  /* 0x000000ffff2da224 */ /* 0x000fe200078e0a2d */
[C---:B------:R-:W-:Y:S01]  /*1ba0*/  ISETP.GT.U32.AND P2, PT, R4.reuse, R59, PT ;  /* 0x0000003b0400720c */ /* 0x040fe20003f44070 */
[----:B------:R-:W-:Y:S01]  /*1bb0*/  @!P4 IMAD.MOV R47, RZ, RZ, -R47 ;  /* 0x000000ffff2fc224 */ /* 0x000fe200078e0a2f */
[C---:B------:R-:W-:Y:S01]  /*1bc0*/  ISETP.GT.U32.AND P4, PT, R4.reuse, R61, PT ;  /* 0x0000003d0400720c */ /* 0x040fe20003f84070 */
[--C-:B------:R-:W-:Y:S01]  /*1bd0*/  @!P1 IMAD.IADD R49, R49, 0x1, -R4.reuse ;  /* 0x0000000131319824 */ /* 0x100fe200078e0a04 */
[C---:B------:R-:W-:Y:S01]  /*1be0*/  ISETP.GT.U32.AND P1, PT, R4.reuse, R63, PT ;  /* 0x0000003f0400720c */ /* 0x040fe20003f24070 */
[--C-:B------:R-:W-:Y:S01]  /*1bf0*/  @!P3 IMAD.IADD R51, R51, 0x1, -R4.reuse ;  /* 0x000000013333b824 */ /* 0x100fe200078e0a04 */
[C---:B------:R-:W-:Y:S01]  /*1c00*/  ISETP.GT.U32.AND P3, PT, R4.reuse, R17, PT ;  /* 0x000000110400720c */ /* 0x040fe20003f64070 */
[----:B------:R-:W-:Y:S01]  /*1c10*/  @!P0 IMAD.IADD R53, R53, 0x1, -R4 ;  /* 0x0000000135358824 */ /* 0x000fe200078e0a04 */
[C---:B------:R-:W-:Y:S01]  /*1c20*/  ISETP.GT.U32.AND P0, PT, R4.reuse, R65, PT ;  /* 0x000000410400720c */ /* 0x040fe20003f04070 */
[----:B------:R-:W-:-:S02]  /*1c30*/  IMAD R67, R4, R69, R42 ;  /* 0x0000004504437224 */ /* 0x000fc400078e022a */
[----:B------:R-:W-:Y:S02]  /*1c40*/  IMAD.MOV R69, RZ, RZ, -R30 ;  /* 0x000000ffff457224 */ /* 0x000fe400078e0a1e */
[----:B------:R-:W-:Y:S01]  /*1c50*/  @!P5 IMAD.IADD R55, R55, 0x1, -R4 ;  /* 0x000000013737d824 */ /* 0x000fe200078e0a04 */
[C---:B------:R-:W-:Y:S01]  /*1c60*/  ISETP.GT.U32.AND P5, PT, R4.reuse, R67, PT ;  /* 0x000000430400720c */ /* 0x040fe20003fa4070 */
[C---:B------:R-:W-:Y:S01]  /*1c70*/  IMAD R69, R4.reuse, R69, R44 ;  /* 0x0000004504457224 */ /* 0x040fe200078e022c */
[----:B------:R-:W1:Y:S01]  /*1c80*/  LDC R30, c[0x0][0x3b0] ;  /* 0x0000ec00ff1e7b82 */ /* 0x000e620000000800 */
[--C-:B------:R-:W-:Y:S02]  /*1c90*/  @!P6 IMAD.IADD R57, R57, 0x1, -R4.reuse ;  /* 0x000000013939e824 */ /* 0x100fe400078e0a04 */
[--C-:B------:R-:W-:Y:S01]  /*1ca0*/  @!P2 IMAD.IADD R59, R59, 0x1, -R4.reuse ;  /* 0x000000013b3ba824 */ /* 0x100fe200078e0a04 */
[----:B------:R-:W-:Y:S01]  /*1cb0*/  ISETP.GT.U32.AND P6, PT, R4, R69, PT ;  /* 0x000000450400720c */ /* 0x000fe20003fc4070 */
[--C-:B------:R-:W-:Y:S01]  /*1cc0*/  @!P4 IMAD.IADD R61, R61, 0x1, -R4.reuse ;  /* 0x000000013d3dc824 */ /* 0x100fe200078e0a04 */
[----:B------:R-:W-:Y:S01]  /*1cd0*/  ISETP.GE.AND P2, PT, R46, RZ, PT ;  /* 0x000000ff2e00720c */ /* 0x000fe20003f46270 */
        /* <DEDUP_REMOVED lines=8> */
[----:B0-----:R-:W-:Y:S01]  /*1d60*/  IMAD R16, R16, UR6, RZ ;  /* 0x0000000610107c24 */ /* 0x001fe2000f8e02ff */
[----:B------:R-:W-:Y:S01]  /*1d70*/  ISETP.GE.AND P5, PT, R56, RZ, PT ;  /* 0x000000ff3800720c */ /* 0x000fe20003fa6270 */
[--C-:B------:R-:W-:Y:S01]  /*1d80*/  @!P6 IMAD.IADD R69, R69, 0x1, -R4.reuse ;  /* 0x000000014545e824 */ /* 0x100fe200078e0a04 */
[C---:B------:R-:W-:Y:S01]  /*1d90*/  ISETP.GT.U32.AND P6, PT, R4.reuse, R67, PT ;  /* 0x000000430400720c */ /* 0x040fe20003fc4070 */
[----:B------:R-:W-:Y:S01]  /*1da0*/  @!P2 IMAD.MOV R49, RZ, RZ, -R49 ;  /* 0x000000ffff31a224 */ /* 0x000fe200078e0a31 */
        /* <DEDUP_REMOVED lines=8> */
[----:B------:R-:W-:Y:S01]  /*1e30*/  ISETP.GT.U32.AND P0, PT, R4, R69, PT ;  /* 0x000000450400720c */ /* 0x000fe20003f04070 */
[----:B------:R-:W-:Y:S01]  /*1e40*/  @!P5 IMAD.MOV R59, RZ, RZ, -R59 ;  /* 0x000000ffff3bd224 */ /* 0x000fe200078e0a3b */
        /* <DEDUP_REMOVED lines=11> */
[----:B------:R-:W-:Y:S01]  /*1f00*/  @!P0 IMAD.IADD R69, R69, 0x1, -R4 ;  /* 0x0000000145458824 */ /* 0x000fe200078e0a04 */
[----:B------:R-:W-:Y:S01]  /*1f10*/  ISETP.NE.AND P0, PT, R29, RZ, PT ;  /* 0x000000ff1d00720c */ /* 0x000fe20003f05270 */
[----:B------:R-:W-:Y:S01]  /*1f20*/  USHF.R.S32.HI UR6, URZ, 0x1f, UR4 ;  /* 0x0000001fff067899 */ /* 0x000fe20008011404 */
[----:B------:R-:W-:Y:S01]  /*1f30*/  LOP3.LUT R5, RZ, R29, RZ, 0x33, !PT ;  /* 0x0000001dff057212 */ /* 0x000fe200078e33ff */
[----:B------:R-:W-:-:S02]  /*1f40*/  @!P6 IMAD.MOV R67, RZ, RZ, -R67 ;  /* 0x000000ffff43e224 */ /* 0x000fc400078e0a43 */
[----:B------:R-:W-:Y:S01]  /*1f50*/  @!P2 IMAD.MOV R61, RZ, RZ, -R61 ;  /* 0x000000ffff3da224 */ /* 0x000fe200078e0a3d */
[C---:B------:R-:W-:Y:S01]  /*1f60*/  SEL R4, R5.reuse, R37, !P0 ;  /* 0x0000002505047207 */ /* 0x040fe20004000000 */
[----:B------:R-:W-:Y:S01]  /*1f70*/  @!P4 IMAD.MOV R63, RZ, RZ, -R63 ;  /* 0x000000ffff3fc224 */ /* 0x000fe200078e0a3f */
[----:B------:R-:W0:Y:S01]  /*1f80*/  LDC.64 R36, c[0x0][0x388] ;  /* 0x0000e200ff247b82 */ /* 0x000e220000000a00 */
[----:B------:R-:W-:Y:S01]  /*1f90*/  @!P1 IMAD.MOV R17, RZ, RZ, -R17 ;  /* 0x000000ffff119224 */ /* 0x000fe200078e0a11 */
[C---:B------:R-:W-:Y:S01]  /*1fa0*/  SEL R20, R5.reuse, R20, !P0 ;  /* 0x0000001405147207 */ /* 0x040fe20004000000 */
[----:B------:R-:W-:Y:S01]  /*1fb0*/  @!P3 IMAD.MOV R65, RZ, RZ, -R65 ;  /* 0x000000ffff41b224 */ /* 0x000fe200078e0a41 */
[C---:B------:R-:W-:Y:S01]  /*1fc0*/  SEL R18, R5.reuse, R18, !P0 ;  /* 0x0000001205127207 */ /* 0x040fe20004000000 */
[----:B------:R-:W-:Y:S01]  /*1fd0*/  @!P5 IMAD.MOV R69, RZ, RZ, -R69 ;  /* 0x000000ffff45d224 */ /* 0x000fe200078e0a45 */
[C---:B------:R-:W-:Y:S01]  /*1fe0*/  SEL R19, R5.reuse, R19, !P0 ;  /* 0x0000001305137207 */ /* 0x040fe20004000000 */
[-C--:B-1----:R-:W-:Y:S01]  /*1ff0*/  IMAD R123, R4, R30.reuse, RZ ;  /* 0x0000001e047b7224 */ /* 0x082fe200078e02ff */
[C---:B------:R-:W-:Y:S01]  /*2000*/  SEL R21, R5.reuse, R21, !P0 ;  /* 0x0000001505157207 */ /* 0x040fe20004000000 */
[----:B------:R-:W-:Y:S01]  /*2010*/  IMAD R20, R20, R30, RZ ;  /* 0x0000001e14147224 */ /* 0x000fe200078e02ff */
[C---:B------:R-:W-:Y:S01]  /*2020*/  SEL R22, R5.reuse, R22, !P0 ;  /* 0x0000001605167207 */ /* 0x040fe20004000000 */
[-C--:B------:R-:W-:Y:S01]  /*2030*/  IMAD R18, R18, R30.reuse, RZ ;  /* 0x0000001e12127224 */ /* 0x080fe200078e02ff */
[----:B------:R-:W-:Y:S01]  /*2040*/  SEL R23, R5, R23, !P0 ;  /* 0x0000001705177207 */ /* 0x000fe20004000000 */
        /* <DEDUP_REMOVED lines=9> */
[----:B------:R-:W-:Y:S01]  /*20e0*/  SEL R28, R5, R28, !P0 ;  /* 0x0000001c051c7207 */ /* 0x000fe20004000000 */
[-C--:B------:R-:W-:Y:S01]  /*20f0*/  IMAD R25, R25, R30.reuse, RZ ;  /* 0x0000001e19197224 */ /* 0x080fe200078e02ff */
[C---:B------:R-:W-:Y:S01]  /*2100*/  SEL R31, R5.reuse, R31, !P0 ;  /* 0x0000001f051f7207 */ /* 0x040fe20004000000 */
[-C--:B------:R-:W-:Y:S01]  /*2110*/  IMAD R26, R26, R30.reuse, RZ ;  /* 0x0000001e1a1a7224 */ /* 0x080fe200078e02ff */
[----:B------:R-:W-:Y:S01]  /*2120*/  SEL R33, R5, R33, !P0 ;  /* 0x0000002105217207 */ /* 0x000fe20004000000 */
[-C--:B------:R-:W-:Y:S01]  /*2130*/  IMAD R27, R27, R30.reuse, RZ ;  /* 0x0000001e1b1b7224 */ /* 0x080fe200078e02ff */
        /* <DEDUP_REMOVED lines=35> */
[----:B------:R-:W-:Y:S01]  /*2370*/  IMAD R17, R17, R30, RZ ;  /* 0x0000001e11117224 */ /* 0x000fe200078e02ff */
[----:B0-----:R-:W-:Y:S01]  /*2380*/  LEA R92, P1, R22, R36, 0x1 ;  /* 0x00000024165c7211 */ /* 0x001fe200078208ff */
[----:B------:R-:W-:Y:S01]  /*2390*/  IMAD R65, R65, R30, RZ ;  /* 0x0000001e41417224 */ /* 0x000fe200078e02ff */
[----:B------:R-:W-:Y:S01]  /*23a0*/  LEA R132, P6, R24, R36, 0x1 ;  /* 0x0000002418847211 */ /* 0x000fe200078c08ff */
[----:B------:R-:W-:Y:S01]  /*23b0*/  IMAD R32, R5, R30, RZ ;  /* 0x0000001e05207224 */ /* 0x000fe200078e02ff */
[-C--:B------:R-:W-:Y:S01]  /*23c0*/  LEA.HI.X.SX32 R125, R22, R37.reuse, 0x1, P1 ;  /* 0x00000025167d7211 */ /* 0x080fe200008f0eff */
[----:B------:R-:W0:Y:S01]  /*23d0*/  LDC.64 R4, c[0x0][0x380] ;  /* 0x0000e000ff047b82 */ /* 0x000e220000000a00 */
[----:B------:R-:W-:Y:S01]  /*23e0*/  LEA R138, P1, R31, R36, 0x1 ;  /* 0x000000241f8a7211 */ /* 0x000fe200078208ff */
[----:B------:R-:W-:Y:S01]  /*23f0*/  IMAD R67, R67, R30, RZ ;  /* 0x0000001e43437224 */ /* 0x000fe200078e02ff */
[----:B------:R-:W-:Y:S01]  /*2400*/  LEA R116, P5, R20, R36, 0x1 ;  /* 0x0000002414747211 */ /* 0x000fe200078a08ff */
[----:B------:R-:W-:Y:S01]  /*2410*/  ULEA.HI UR6, UR6, UR4, URZ, 0x6 ;  /* 0x0000000406067291 */ /* 0x000fe2000f8f30ff */
[----:B------:R-:W-:-:S02]  /*2420*/  LEA.HI.X.SX32 R139, R31, R37, 0x1, P1 ;  /* 0x000000251f8b7211 */ /* 0x000fc400008f0eff */
[----:B------:R-:W-:Y:S02]  /*2430*/  CS2R R68, SRZ ;  /* 0x0000000000447805 */ /* 0x000fe4000001ff00 */
[CC--:B------:R-:W-:Y:S01]  /*2440*/  LEA R106, P1, R45.reuse, R36.reuse, 0x1 ;  /* 0x000000242d6a7211 */ /* 0x0c0fe200078208ff */
[----:B------:R-:W-:Y:S01]  /*2450*/  USHF.R.S32.HI UR6, URZ, 0x6, UR6 ;  /* 0x00000006ff067899 */ /* 0x000fe20008011406 */
[-C--:B------:R-:W-:Y:S02]  /*2460*/  LEA R114, P4, R18, R36.reuse, 0x1 ;  /* 0x0000002412727211 */ /* 0x080fe400078808ff */
[----:B------:R-:W-:Y:S02]  /*2470*/  LEA.HI.X.SX32 R107, R45, R37, 0x1, P1 ;  /* 0x000000252d6b7211 */ /* 0x000fe400008f0eff */
[-C--:B------:R-:W-:Y:S02]  /*2480*/  LEA R50, P1, R59, R36.reuse, 0x1 ;  /* 0x000000243b327211 */ /* 0x080fe400078208ff */
[----:B------:R-:W-:-:S02]  /*2490*/  LEA R120, P3, R19, R36, 0x1 ;  /* 0x0000002413787211 */ /* 0x000fc400078608ff */
[-C--:B------:R-:W-:Y:S02]  /*24a0*/  LEA.HI.X.SX32 R143, R59, R37.reuse, 0x1, P1 ;  /* 0x000000253b8f7211 */ /* 0x080fe400008f0eff */
[-C--:B------:R-:W-:Y:S02]  /*24b0*/  LEA.HI.X.SX32 R133, R24, R37.reuse, 0x1, P6 ;  /* 0x0000002518857211 */ /* 0x080fe400030f0eff */
[----:B------:R-:W-:Y:S01]  /*24c0*/  LEA R118, P2, R21, R36, 0x1 ;  /* 0x0000002415767211 */ /* 0x000fe200078408ff */
[----:B------:R-:W1:Y:S01]  /*24d0*/  LDC R24, c[0x0][0x3a8] ;  /* 0x0000ea00ff187b82 */ /* 0x000e620000000800 */
[-C--:B------:R-:W-:Y:S02]  /*24e0*/  LEA.HI.X.SX32 R117, R20, R37.reuse, 0x1, P5 ;  /* 0x0000002514757211 */ /* 0x080fe400028f0eff */
[----:B0-----:R-:W-:Y:S01]  /*24f0*/  LEA R30, P1, R16, R4, 0x1 ;  /* 0x00000004101e7211 */ /* 0x001fe200078208ff */
[----:B------:R-:W-:Y:S01]  /*2500*/  IMAD.SHL.U32 R4, R0, 0x2, RZ ;  /* 0x0000000200047824 */ /* 0x000fe200078e00ff */
[----:B------:R-:W-:-:S02]  /*2510*/  LEA.HI.X.SX32 R115, R18, R37, 0x1, P4 ;  /* 0x0000002512737211 */ /* 0x000fc400020f0eff */
[----:B------:R-:W-:Y:S01]  /*2520*/  LEA.HI.X.SX32 R31, R16, R5, 0x1, P1 ;  /* 0x00000005101f7211 */ /* 0x000fe200008f0eff */
[----:B------:R-:W-:Y:S01]  /*2530*/  IMAD.SHL.U32 R5, R0, 0x8, RZ ;  /* 0x0000000800057824 */ /* 0x000fe200078e00ff */
[----:B------:R-:W0:Y:S01]  /*2540*/  LDC R16, c[0x0][0x3ac] ;  /* 0x0000eb00ff107b82 */ /* 0x000e220000000800 */
[----:B------:R-:W-:Y:S02]  /*2550*/  LEA.HI.X.SX32 R121, R19, R37, 0x1, P3 ;  /* 0x0000002513797211 */ /* 0x000fe400018f0eff */
[-C--:B------:R-:W-:Y:S02]  /*2560*/  LEA R90, P0, R23, R36.reuse, 0x1 ;  /* 0x00000024175a7211 */ /* 0x080fe400078008ff */
[-C--:B------:R-:W-:Y:S02]  /*2570*/  LEA R130, P5, R25, R36.reuse, 0x1 ;  /* 0x0000002419827211 */ /* 0x080fe400078a08ff */
[-C--:B------:R-:W-:Y:S02]  /*2580*/  LEA R128, P4, R26, R36.reuse, 0x1 ;  /* 0x000000241a807211 */ /* 0x080fe400078808ff */
[----:B------:R-:W-:-:S02]  /*2590*/  LEA R60, P3, R27, R36, 0x1 ;  /* 0x000000241b3c7211 */ /* 0x000fc400078608ff */
[-C--:B------:R-:W-:Y:S02]  /*25a0*/  LEA.HI.X.SX32 R119, R21, R37.reuse, 0x1, P2 ;  /* 0x0000002515777211 */ /* 0x080fe400010f0eff */
[----:B------:R-:W-:Y:S02]  /*25b0*/  LEA R140, P2, R28, R36, 0x1 ;  /* 0x000000241c8c7211 */ /* 0x000fe400078408ff */
[-C--:B------:R-:W-:Y:S01]  /*25c0*/  LEA.HI.X.SX32 R127, R23, R37.reuse, 0x1, P0 ;  /* 0x00000025177f7211 */ /* 0x080fe200000f0eff */
[-C--:B-1----:R-:W-:Y:S01]  /*25d0*/  IMAD R6, R6, R24.reuse, RZ ;  /* 0x0000001806067224 */ /* 0x082fe200078e02ff */
[-C--:B------:R-:W-:Y:S01]  /*25e0*/  LEA.HI.X.SX32 R131, R25, R37.reuse, 0x1, P5 ;  /* 0x0000002519837211 */ /* 0x080fe200028f0eff */
[-C--:B------:R-:W-:Y:S01]  /*25f0*/  IMAD R14, R14, R24.reuse, RZ ;  /* 0x000000180e0e7224 */ /* 0x080fe200078e02ff */
[-C--:B------:R-:W-:Y:S01]  /*2600*/  LEA.HI.X.SX32 R129, R26, R37.reuse, 0x1, P4 ;  /* 0x000000251a817211 */ /* 0x080fe200020f0eff */
[-C--:B------:R-:W-:Y:S01]  /*2610*/  IMAD R12, R12, R24.reuse, RZ ;  /* 0x000000180c0c7224 */ /* 0x080fe200078e02ff */
[-C--:B------:R-:W-:Y:S01]  /*2620*/  LEA.HI.X.SX32 R61, R27, R37.reuse, 0x1, P3 ;  /* 0x000000251b3d7211 */ /* 0x080fe200018f0eff */
[----:B------:R-:W-:Y:S01]  /*2630*/  IMAD R105, R105, R24, RZ ;  /* 0x0000001869697224 */ /* 0x000fe200078e02ff */
[----:B------:R-:W-:Y:S01]  /*2640*/  LEA R136, P0, R33, R36, 0x1 ;  /* 0x0000002421887211 */ /* 0x000fe200078008ff */
        /* <DEDUP_REMOVED lines=8> */
[-C--:B------:R-:W-:Y:S01]  /*26d0*/  IMAD R13, R13, R24.reuse, RZ ;  /* 0x000000180d0d7224 */ /* 0x080fe200078e02ff */
[-C--:B------:R-:W-:Y:S01]  /*26e0*/  LEA.HI.X.SX32 R141, R28, R37.reuse, 0x1, P2 ;  /* 0x000000251c8d7211 */ /* 0x080fe200010f0eff */
[----:B------:R-:W-:Y:S01]  /*26f0*/  IMAD R11, R11, R24, RZ ;  /* 0x000000180b0b7224 */ /* 0x000fe200078e02ff */
[----:B------:R-:W-:Y:S01]  /*2700*/  LEA R108, P2, R43, R36, 0x1 ;  /* 0x000000242b6c7211 */ /* 0x000fe200078408ff */
[-C--:B------:R-:W-:Y:S01]  /*2710*/  IMAD R10, R10, R24.reuse, RZ ;  /* 0x000000180a0a7224 */ /* 0x080fe200078e02ff */
[-C--:B------:R-:W-:Y:S01]  /*2720*/  LEA.HI.X.SX32 R137, R33, R37.reuse, 0x1, P0 ;  /* 0x0000002521897211 */ /* 0x080fe200000f0eff */
[-C--:B------:R-:W-:Y:S01]  /*2730*/  IMAD R8, R8, R24.reuse, RZ ;  /* 0x0000001808087224 */ /* 0x080fe200078e02ff */
[-C--:B------:R-:W-:Y:S01]  /*2740*/  LEA.HI.X.SX32 R135, R35, R37.reuse, 0x1, P6 ;  /* 0x0000002523877211 */ /* 0x080fe200030f0eff */
[-C--:B------:R-:W-:Y:S01]  /*2750*/  IMAD R91, R91, R24.reuse, RZ ;  /* 0x000000185b5b7224 */ /* 0x080fe200078e02ff */
[-C--:B------:R-:W-:Y:S01]  /*2760*/  LEA.HI.X.SX32 R123, R123, R37.reuse, 0x1, P5 ;  /* 0x000000257b7b7211 */ /* 0x080fe200028f0eff */
[-C--:B------:R-:W-:Y:S01]  /*2770*/  IMAD R9, R9, R24.reuse, RZ ;  /* 0x0000001809097224 */ /* 0x080fe200078e02ff */
[-C--:B------:R-:W-:Y:S01]  /*2780*/  LEA.HI.X.SX32 R113, R39, R37.reuse, 0x1, P4 ;  /* 0x0000002527717211 */ /* 0x080fe200020f0eff */
[-C--:B------:R-:W-:Y:S01]  /*2790*/  IMAD R93, R93, R24.reuse, RZ ;  /* 0x000000185d5d7224 */ /* 0x080fe200078e02ff */
[----:B------:R-:W-:Y:S01]  /*27a0*/  LEA.HI.X.SX32 R111, R41, R37, 0x1, P3 ;  /* 0x00000025296f7211 */ /* 0x000fe200018f0eff */
[----:B------:R-:W-:Y:S01]  /*27b0*/  IMAD R95, R95, R24, RZ ;  /* 0x000000185f5f7224 */ /* 0x000fe200078e02ff */
[-C--:B------:R-:W-:Y:S01]  /*27c0*/  LEA R18, P0, R47, R36.reuse, 0x1 ;  /* 0x000000242f127211 */ /* 0x080fe200078008ff */
[----:B------:R-:W-:Y:S01]  /*27d0*/  IMAD.SHL.U32 R99, R24, 0x40, RZ ;  /* 0x0000004018637824 */ /* 0x000fe200078e00ff */
[----:B------:R-:W-:Y:S01]  /*27e0*/  LEA R20, P6, R49, R36, 0x1 ;  /* 0x0000002431147211 */ /* 0x000fe200078c08ff */
[----:B0-----:R-:W-:Y:S01]  /*27f0*/  IMAD R101, R101, R16, RZ ;  /* 0x0000001065657224 */ /* 0x001fe200078e02ff */
[-C--:B------:R-:W-:Y:S01]  /*2800*/  LEA R22, P5, R51, R36.reuse, 0x1 ;  /* 0x0000002433167211 */ /* 0x080fe200078a08ff */
[----:B------:R-:W-:Y:S01]  /*2810*/  IMAD.SHL.U32 R103, R16, 0x40, RZ ;  /* 0x0000004010677824 */ /* 0x000fe200078e00ff */
[----:B------:R-:W-:-:S02]  /*2820*/  LEA R94, P4, R53, R36, 0x1 ;  /* 0x00000024355e7211 */ /* 0x000fc400078808ff */
[-C--:B------:R-:W-:Y:S02]  /*2830*/  LEA R98, P3, R55, R36.reuse, 0x1 ;  /* 0x0000002437627211 */ /* 0x080fe400078608ff */
[-C--:B------:R-:W-:Y:S02]  /*2840*/  LEA.HI.X.SX32 R109, R43, R37.reuse, 0x1, P2 ;  /* 0x000000252b6d7211 */ /* 0x080fe400010f0eff */
[----:B------:R-:W-:Y:S02]  /*2850*/  LEA R96, P2, R57, R36, 0x1 ;  /* 0x0000002439607211 */ /* 0x000fe400078408ff */
[-C--:B------:R-:W-:Y:S02]  /*2860*/  LEA.HI.X.SX32 R19, R47, R37.reuse, 0x1, P0 ;  /* 0x000000252f137211 */ /* 0x080fe400000f0eff */
[-C--:B------:R-:W-:Y:S02]  /*2870*/  LEA.HI.X.SX32 R21, R49, R37.reuse, 0x1, P6 ;  /* 0x0000002531157211 */ /* 0x080fe400030f0eff */
[----:B------:R-:W-:-:S02]  /*2880*/  LEA.HI.X.SX32 R23, R51, R37, 0x1, P5 ;  /* 0x0000002533177211 */ /* 0x000fc400028f0eff */
[-C--:B------:R-:W-:Y:S02]  /*2890*/  LEA.HI.X.SX32 R45, R53, R37.reuse, 0x1, P4 ;  /* 0x00000025352d7211 */ /* 0x080fe400020f0eff */
[----:B------:R-:W-:Y:S02]  /*28a0*/  LEA.HI.X.SX32 R145, R55, R37, 0x1, P3 ;  /* 0x0000002537917211 */ /* 0x000fe400018f0eff */
[-C--:B------:R-:W-:Y:S02]  /*28b0*/  LEA R100, P0, R29, R36.reuse, 0x1 ;  /* 0x000000241d647211 */ /* 0x080fe400078008ff */
[-C--:B------:R-:W-:Y:S02]  /*28c0*/  LEA R38, P6, R63, R36.reuse, 0x1 ;  /* 0x000000243f267211 */ /* 0x080fe400078c08ff */
[-C--:B------:R-:W-:Y:S02]  /*28d0*/  LEA R40, P5, R17, R36.reuse, 0x1 ;  /* 0x0000002411287211 */ /* 0x080fe400078a08ff */
        /* <DEDUP_REMOVED lines=8> */
[-C--:B------:R-:W-:Y:S02]  /*2960*/  LEA.HI.X.SX32 R43, R67, R37.reuse, 0x1, P3 ;  /* 0x00000025432b7211 */ /* 0x080fe400018f0eff */
[----:B------:R-:W-:-:S07]  /*2970*/  LEA.HI.X.SX32 R37, R32, R37, 0x1, P2 ;  /* 0x0000002520257211 */ /* 0x000fce00010f0eff */
.L_x_2:
[----:B------:R-:W-:Y:S01]  /*2980*/  SHF.R.U32.HI R34, RZ, 0x5, R0 ;  /* 0x00000005ff227819 */ /* 0x000fe20000011600 */
[----:B------:R-:W-:Y:S01]  /*2990*/  IMAD.WIDE R24, R6, 0x2, R30 ;  /* 0x0000000206187825 */ /* 0x000fe200078e021e */
[----:B------:R-:W-:Y:S02]  /*29a0*/  PRMT R63, RZ, 0x7610, R63 ;  /* 0x00007610ff3f7816 */ /* 0x000fe4000000003f */
[----:B------:R-:W-:-:S04]  /*29b0*/  SGXT.U32 R34, R34, 0x2 ;  /* 0x000000022222781a */ /* 0x000fc80000000000 */
[C---:B------:R-:W-:Y:S02]  /*29c0*/  LOP3.LUT R27, R34.reuse, 0x8, RZ, 0xfc, !PT ;  /* 0x00000008221b7812 */ /* 0x040fe400078efcff */
[C---:B------:R-:W-:Y:S02]  /*29d0*/  LOP3.LUT R16, R34.reuse, 0x4, RZ, 0xfc, !PT ;  /* 0x0000000422107812 */ /* 0x040fe400078efcff */
[----:B------:R-:W-:Y:S02]  /*29e0*/  ISETP.GE.AND P0, PT, R34, UR7, PT ;  /* 0x0000000722007c0c */ /* 0x000fe4000bf06270 */
[----:B------:R-:W-:Y:S02]  /*29f0*/  ISETP.GE.AND P2, PT, R27, UR7, PT ;  /* 0x000000071b007c0c */ /* 0x000fe4000bf46270 */
[----:B------:R-:W-:Y:S02]  /*2a00*/  ISETP.GE.AND P1, PT, R16, UR7, PT ;  /* 0x0000000710007c0c */ /* 0x000fe4000bf26270 */
[----:B------:R-:W-:-:S02]  /*2a10*/  LOP3.LUT R17, R34, 0x10, RZ, 0xfc, !PT ;  /* 0x0000001022117812 */ /* 0x000fc400078efcff */
[C---:B------:R-:W-:Y:S02]  /*2a20*/  LOP3.LUT R26, R34.reuse, 0x14, RZ, 0xfc, !PT ;  /* 0x00000014221a7812 */ /* 0x040fe400078efcff */
[----:B------:R-:W-:Y:S01]  /*2a30*/  LOP3.LUT R16, R34, 0xc, RZ, 0xfc, !PT ;  /* 0x0000000c22107812 */ /* 0x000fe200078efcff */
[----:B------:R-:W-:Y:S01]  /*2a40*/  IMAD.WIDE R28, R93, 0x2, R30 ;  /* 0x000000025d1c7825 */ /* 0x000fe200078e021e */
[----:B------:R-:W-:Y:S01]  /*2a50*/  ISETP.GE.AND P4, PT, R17, UR7, PT ;  /* 0x0000000711007c0c */ /* 0x000fe2000bf86270 */
[----:B------:R0:W2:Y:S01]  /*2a60*/  @!P0 LDG.E.U16 R63, desc[UR8][R24.64] ;  /* 0x00000008183f8981 */ /* 0x0000a2000c1e1500 */
[----:B------:R-:W-:Y:S02]  /*2a70*/  PRMT R64, RZ, 0x7610, R64 ;  /* 0x00007610ff407816 */ /* 0x000fe40000000040 */
[----:B------:R-:W-:Y:S02]  /*2a80*/  ISETP.GE.AND P6, PT, R26, UR7, PT ;  /* 0x000000071a007c0c */ /* 0x000fe4000bfc6270 */
[----:B------:R-:W-:Y:S01]  /*2a90*/  ISETP.GE.AND P3, PT, R16, UR7, PT ;  /* 0x0000000710007c0c */ /* 0x000fe2000bf66270 */
[----:B------:R-:W-:Y:S01]  /*2aa0*/  IMAD.WIDE R16, R95, 0x2, R30 ;  /* 0x000000025f107825 */ /* 0x000fe200078e021e */
[----:B------:R-:W-:Y:S01]  /*2ab0*/  PRMT R65, RZ, 0x7610, R65 ;  /* 0x00007610ff417816 */ /* 0x000fe20000000041 */
[----:B------:R-:W3:Y:S01]  /*2ac0*/  @!P2 LDG.E.U16 R64, desc[UR8][R28.64] ;  /* 0x000000081c40a981 */ /* 0x000ee2000c1e1500 */
[----:B------:R-:W-:-:S02]  /*2ad0*/  LOP3.LUT R26, R34, 0x20, RZ, 0xfc, !PT ;  /* 0x00000020221a7812 */ /* 0x000fc400078efcff */
[C---:B0-----:R-:W-:Y:S02]  /*2ae0*/  LOP3.LUT R24, R34.reuse, 0x18, RZ, 0xfc, !PT ;  /* 0x0000001822187812 */ /* 0x041fe400078efcff */
[----:B------:R-:W-:Y:S01]  /*2af0*/  LOP3.LUT R25, R34, 0x1c, RZ, 0xfc, !PT ;  /* 0x0000001c22197812 */ /* 0x000fe200078efcff */
[----:B------:R0:W4:Y:S01]  /*2b00*/  @!P1 LDG.E.U16 R65, desc[UR8][R16.64] ;  /* 0x0000000810419981 */ /* 0x000122000c1e1500 */
[----:B------:R-:W-:Y:S01]  /*2b10*/  ISETP.GE.AND P2, PT, R26, UR7, PT ;  /* 0x000000071a007c0c */ /* 0x000fe2000bf46270 */
[----:B------:R-:W-:Y:S01]  /*2b20*/  IMAD.WIDE R26, R91, 0x2, R30 ;  /* 0x000000025b1a7825 */ /* 0x000fe200078e021e */
[----:B------:R-:W-:Y:S02]  /*2b30*/  PRMT R66, RZ, 0x7610, R66 ;  /* 0x00007610ff427816 */ /* 0x000fe40000000042 */
[----:B------:R-:W-:Y:S02]  /*2b40*/  ISETP.GE.AND P0, PT, R24, UR7, PT ;  /* 0x0000000718007c0c */ /* 0x000fe4000bf06270 */
[----:B------:R-:W-:-:S02]  /*2b50*/  ISETP.GE.AND P1, PT, R25, UR7, PT ;  /* 0x0000000719007c0c */ /* 0x000fc4000bf26270 */
[C---:B0-----:R-:W-:Y:S02]  /*2b60*/  LOP3.LUT R16, R34.reuse, 0x28, RZ, 0xfc, !PT ;  /* 0x0000002822107812 */ /* 0x041fe400078efcff */
[----:B------:R-:W-:Y:S01]  /*2b70*/  LOP3.LUT R17, R34, 0x2c, RZ, 0xfc, !PT ;  /* 0x0000002c22117812 */ /* 0x000fe200078efcff */
[----:B------:R-:W-:Y:S01]  /*2b80*/  IMAD.WIDE R24, R9, 0x2, R30 ;  /* 0x0000000209187825 */ /* 0x000fe200078e021e */
[----:B------:R-:W-:Y:S01]  /*2b90*/  PRMT R67, RZ, 0x7610, R67 ;  /* 0x00007610ff437816 */ /* 0x000fe20000000043 */
[----:B------:R0:W5:Y:S01]  /*2ba0*/  @!P4 LDG.E.U16 R66, desc[UR8][R26.64] ;  /* 0x000000081a42c981 */ /* 0x000162000c1e1500 */
[----:B------:R-:W-:Y:S02]  /*2bb0*/  ISETP.GE.AND P4, PT, R16, UR7, PT ;  /* 0x0000000710007c0c */ /* 0x000fe4000bf86270 */
[----:B------:R-:W-:Y:S01]  /*2bc0*/  ISETP.GE.AND P5, PT, R17, UR7, PT ;  /* 0x0000000711007c0c */ /* 0x000fe2000bfa6270 */
[----:B------:R-:W-:Y:S01]  /*2bd0*/  IMAD.WIDE R16, R8, 0x2, R30 ;  /* 0x0000000208107825 */ /* 0x000fe200078e021e */
[----:B------:R-:W-:Y:S01]  /*2be0*/  PRMT R44, RZ, 0x7610, R44 ;  /* 0x00007610ff2c7816 */ /* 0x000fe2000000002c */
[----:B------:R1:W4:Y:S01]  /*2bf0*/  @!P3 LDG.E.U16 R67, desc[UR8][R24.64] ;  /* 0x000000081843b981 */ /* 0x000322000c1e1500 */
[----:B------:R-:W-:Y:S01]  /*2c00*/  LOP3.LUT R32, R34, 0x24, RZ, 0xfc, !PT ;  /* 0x0000002422207812 */ /* 0x000fe200078efcff */
[----:B------:R-:W-:Y:S01]  /*2c10*/  IMAD.WIDE R28, R11, 0x2, R30 ;  /* 0x000000020b1c7825 */ /* 0x000fe200078e021e */
[----:B------:R-:W-:-:S02]  /*2c20*/  PRMT R62, RZ, 0x7610, R62 ;  /* 0x00007610ff3e7816 */ /* 0x000fc4000000003e */
[----:B------:R-:W-:Y:S01]  /*2c30*/  PRMT R59, RZ, 0x7610, R59 ;  /* 0x00007610ff3b7816 */ /* 0x000fe2000000003b */
[----:B0-----:R-:W-:Y:S01]  /*2c40*/  IMAD.WIDE R26, R13, 0x2, R30 ;  /* 0x000000020d1a7825 */ /* 0x001fe200078e021e */
[----:B------:R-:W-:Y:S01]  /*2c50*/  PRMT R87, RZ, 0x7610, R87 ;  /* 0x00007610ff577816 */ /* 0x000fe20000000057 */
[----:B------:R0:W4:Y:S01]  /*2c60*/  @!P6 LDG.E.U16 R44, desc[UR8][R16.64] ;  /* 0x00000008102ce981 */ /* 0x000122000c1e1500 */
[----:B------:R-:W-:Y:S01]  /*2c70*/  ISETP.GE.AND P3, PT, R32, UR7, PT ;  /* 0x0000000720007c0c */ /* 0x000fe2000bf66270 */
[----:B-1----:R-:W-:Y:S01]  /*2c80*/  IMAD.WIDE R24, R10, 0x2, R30 ;  /* 0x000000020a187825 */ /* 0x002fe200078e021e */
[C---:B------:R-:W-:Y:S01]  /*2c90*/  LOP3.LUT R32, R34.reuse, 0x30, RZ, 0xfc, !PT ;  /* 0x0000003022207812 */ /* 0x040fe200078efcff */
[----:B------:R-:W4:Y:S01]  /*2ca0*/  @!P1 LDG.E.U16 R59, desc[UR8][R28.64] ;  /* 0x000000081c3b9981 */ /* 0x000f22000c1e1500 */
[C---:B------:R-:W-:Y:S02]  /*2cb0*/  LOP3.LUT R33, R34.reuse, 0x34, RZ, 0xfc, !PT ;  /* 0x0000003422217812 */ /* 0x040fe400078efcff */
[C---:B------:R-:W-:Y:S01]  /*2cc0*/  LOP3.LUT R48, R34.reuse, 0x38, RZ, 0xfc, !PT ;  /* 0x0000003822307812 */ /* 0x040fe200078efcff */
[----:B------:R1:W4:Y:S01]  /*2cd0*/  @!P0 LDG.E.U16 R62, desc[UR8][R24.64] ;  /* 0x00000008183e8981 */ /* 0x000322000c1e1500 */
[----:B0-----:R-:W-:-:S03]  /*2ce0*/  LOP3.LUT R16, R34, 0x3c, RZ, 0xfc, !PT ;  /* 0x0000003c22107812 */ /* 0x001fc600078efcff */
[----:B------:R0:W4:Y:S01]  /*2cf0*/  @!P2 LDG.E.U16 R87, desc[UR8][R26.64] ;  /* 0x000000081a57a981 */ /* 0x000122000c1e1500 */
[----:B------:R-:W-:Y:S02]  /*2d00*/  ISETP.GE.AND P6, PT, R32, UR7, PT ;  /* 0x0000000720007c0c */ /* 0x000fe4000bfc6270 */
[----:B------:R-:W-:Y:S02]  /*2d10*/  ISETP.GE.AND P0, PT, R33, UR7, PT ;  /* 0x0000000721007c0c */ /* 0x000fe4000bf06270 */
[----:B------:R-:W-:Y:S02]  /*2d20*/  ISETP.GE.AND P1, PT, R48, UR7, PT ;  /* 0x0000000730007c0c */ /* 0x000fe4000bf26270 */
[----:B------:R-:W-:Y:S01]  /*2d30*/  ISETP.GE.AND P2, PT, R16, UR7, PT ;  /* 0x0000000710007c0c */ /* 0x000fe2000bf46270 */
[----:B------:R-:W-:Y:S01]  /*2d40*/  IMAD.WIDE R32, R7, 0x2, R30 ;  /* 0x0000000207207825 */ /* 0x000fe200078e021e */
[----:B------:R-:W-:Y:S02]  /*2d50*/  PRMT R58, RZ, 0x7610, R58 ;  /* 0x00007610ff3a7816 */ /* 0x000fe4000000003a */
[----:B------:R-:W-:Y:S01]  /*2d60*/  PRMT R86, RZ, 0x7610, R86 ;  /* 0x00007610ff567816 */ /* 0x000fe20000000056 */
[----:B------:R-:W-:Y:S01]  /*2d70*/  IMAD.WIDE R34, R15, 0x2, R30 ;  /* 0x000000020f227825 */ /* 0x000fe200078e021e */
[----:B------:R-:W-:-:S02]  /*2d80*/  PRMT R57, RZ, 0x7610, R57 ;  /* 0x00007610ff397816 */ /* 0x000fc40000000039 */
[----:B------:R0:W4:Y:S01]  /*2d90*/  @!P3 LDG.E.U16 R58, desc[UR8][R32.64] ;  /* 0x00000008203ab981 */ /* 0x000122000c1e1500 */
[----:B------:R-:W-:Y:S01]  /*2da0*/  PRMT R85, RZ, 0x7610, R85 ;  /* 0x00007610ff557816 */ /* 0x000fe20000000055 */
[----:B------:R-:W-:Y:S01]  /*2db0*/  IMAD.WIDE R16, R97, 0x2, R30 ;  /* 0x0000000261107825 */ /* 0x000fe200078e021e */
[----:B------:R-:W-:Y:S01]  /*2dc0*/  PRMT R56, RZ, 0x7610, R56 ;  /* 0x00007610ff387816 */ /* 0x000fe20000000038 */
[----:B------:R0:W4:Y:S01]  /*2dd0*/  @!P4 LDG.E.U16 R86, desc[UR8][R34.64] ;  /* 0x000000082256c981 */ /* 0x000122000c1e1500 */
[----:B------:R-:W-:Y:S01]  /*2de0*/  PRMT R84, RZ, 0x7610, R84 ;  /* 0x00007610ff547816 */ /* 0x000fe20000000054 */
[----:B-1----:R-:W-:Y:S01]  /*2df0*/  IMAD.WIDE R24, R89, 0x2, R30 ;  /* 0x0000000259187825 */ /* 0x002fe200078e021e */
[----:B------:R-:W-:Y:S01]  /*2e00*/  PRMT R55, RZ, 0x7610, R55 ;  /* 0x00007610ff377816 */ /* 0x000fe20000000037 */
[----:B------:R-:W4:Y:S02]  /*2e10*/  @!P5 LDG.E.U16 R57, desc[UR8][R16.64] ;  /* 0x000000081039d981 */ /* 0x000f24000c1e1500 */
[----:B0-----:R-:W-:-:S02]  /*2e20*/  IMAD.WIDE R26, R105, 0x2, R30 ;  /* 0x00000002691a7825 */ /* 0x001fc400078e021e */
[----:B------:R-:W4:Y:S02]  /*2e30*/  @!P6 LDG.E.U16 R85, desc[UR8][R24.64] ;  /* 0x000000081855e981 */ /* 0x000f24000c1e1500 */
[--C-:B------:R-:W-:Y:S02]  /*2e40*/  IMAD.WIDE R28, R12, 0x2, R30.reuse ;  /* 0x000000020c1c7825 */ /* 0x100fe400078e021e */
[----:B------:R-:W4:Y:S02]  /*2e50*/  @!P0 LDG.E.U16 R56, desc[UR8][R26.64] ;  /* 0x000000081a388981 */ /* 0x000f24000c1e1500 */
[----:B------:R-:W-:Y:S02]  /*2e60*/  IMAD.WIDE R32, R14, 0x2, R30 ;  /* 0x000000020e207825 */ /* 0x000fe400078e021e */
[----:B------:R0:W4:Y:S04]  /*2e70*/  @!P1 LDG.E.U16 R84, desc[UR8][R28.64] ;  /* 0x000000081c549981 */ /* 0x000128000c1e1500 */
[----:B------:R1:W4:Y:S01]  /*2e80*/  @!P2 LDG.E.U16 R55, desc[UR8][R32.64] ;  /* 0x000000082037a981 */ /* 0x000322000c1e1500 */
[----:B------:R-:W-:-:S04]  /*2e90*/  LOP3.LUT R88, R0, 0x3f, RZ, 0xc0, !PT ;  /* 0x0000003f00587812 */ /* 0x000fc800078ec0ff */
[----:B------:R-:W-:Y:S01]  /*2ea0*/  ISETP.GE.AND P0, PT, R88, UR7, PT ;  /* 0x0000000758007c0c */ /* 0x000fe2000bf06270 */
[--C-:B------:R-:W-:Y:S01]  /*2eb0*/  IMAD.MOV.U32 R34, RZ, RZ, R46.reuse ;  /* 0x000000ffff227224 */ /* 0x100fe200078e002e */
[----:B------:R-:W-:Y:S01]  /*2ec0*/  PRMT R46, RZ, 0x7610, R46 ;  /* 0x00007610ff2e7816 */ /* 0x000fe2000000002e */
[----:B0-----:R-:W-:Y:S01]  /*2ed0*/  IMAD.WIDE R28, R101, 0x2, R40 ;  /* 0x00000002651c7825 */ /* 0x001fe200078e0228 */
[----:B------:R-:W-:Y:S03]  /*2ee0*/  BAR.SYNC.DEFER_BLOCKING 0x0 ;  /* 0x0000000000007b1d */ /* 0x000fe60000010000 */
[----:B-1----:R-:W-:Y:S02]  /*2ef0*/  IMAD.MOV.U32 R32, RZ, RZ, R38 ;  /* 0x000000ffff207224 */ /* 0x002fe400078e0026 */
[----:B------:R-:W-:Y:S01]  /*2f00*/  IMAD.MOV.U32 R33, RZ, RZ, R39 ;  /* 0x000000ffff217224 */ /* 0x000fe200078e0027 */
[----:B------:R-:W-:Y:S01]  /*2f10*/  PRMT R53, RZ, 0x7610, R53 ;  /* 0x00007610ff357816 */ /* 0x000fe20000000035 */
[----:B------:R-:W-:-:S02]  /*2f20*/  IMAD.MOV.U32 R35, RZ, RZ, R51 ;  /* 0x000000ffff237224 */ /* 0x000fc400078e0033 */
[C---:B------:R-:W-:Y:S01]  /*2f30*/  IMAD.WIDE R38, R101.reuse, 0x2, R32 ;  /* 0x0000000265267825 */ /* 0x040fe200078e0220 */
[----:B------:R-:W-:Y:S02]  /*2f40*/  PRMT R54, RZ, 0x7610, R54 ;  /* 0x00007610ff367816 */ /* 0x000fe40000000036 */
[----:B------:R-:W-:Y:S01]  /*2f50*/  PRMT R48, RZ, 0x7610, R48 ;  /* 0x00007610ff307816 */ /* 0x000fe20000000030 */
[----:B------:R-:W-:Y:S01]  /*2f60*/  IMAD.WIDE R16, R101, 0x2, R36 ;  /* 0x0000000265107825 */ /* 0x000fe200078e0224 */
[----:B------:R-:W-:-:S03]  /*2f70*/  PRMT R51, RZ, 0x7610, R51 ;  /* 0x00007610ff337816 */ /* 0x000fc60000000033 */
[----:B------:R-:W-:-:S04]  /*2f80*/  IMAD.WIDE R26, R101, 0x2, R34 ;  /* 0x00000002651a7825 */ /* 0x000fc800078e0222 */
[----:B------:R-:W-:Y:S01]  /*2f90*/  IMAD.WIDE R24, R101, 0x2, R42 ;  /* 0x0000000265187825 */ /* 0x000fe200078e022a */
[----:B------:R0:W4:Y:S04]  /*2fa0*/  @!P0 LDG.E.U16 R46, desc[UR8][R28.64] ;  /* 0x000000081c2e8981 */ /* 0x000128000c1e1500 */
[----:B------:R1:W4:Y:S04]  /*2fb0*/  @!P0 LDG.E.U16 R53, desc[UR8][R38.64] ;  /* 0x0000000826358981 */ /* 0x000328000c1e1500 */
[----:B------:R1:W4:Y:S01]  /*2fc0*/  @!P0 LDG.E.U16 R54, desc[UR8][R16.64] ;  /* 0x0000000810368981 */ /* 0x000322000c1e1500 */
[----:B0-----:R-:W-:-:S02]  /*2fd0*/  IMAD.MOV.U32 R28, RZ, RZ, R100 ;  /* 0x000000ffff1c7224 */ /* 0x001fc400078e0064 */
[----:B------:R-:W-:Y:S01]  /*2fe0*/  IMAD.MOV.U32 R29, RZ, RZ, R47 ;  /* 0x000000ffff1d7224 */ /* 0x000fe200078e002f */
[----:B------:R0:W4:Y:S01]  /*2ff0*/  @!P0 LDG.E.U16 R48, desc[UR8][R26.64] ;  /* 0x000000081a308981 */ /* 0x000122000c1e1500 */
[--C-:B-1----:R-:W-:Y:S01]  /*3000*/  IMAD.MOV.U32 R38, RZ, RZ, R50.reuse ;  /* 0x000000ffff267224 */ /* 0x102fe200078e0032 */
[----:B------:R-:W-:Y:S01]  /*3010*/  PRMT R50, RZ, 0x7610, R50 ;  /* 0x00007610ff327816 */ /* 0x000fe20000000032 */
[----:B------:R-:W-:Y:S01]  /*3020*/  IMAD.MOV.U32 R39, RZ, RZ, R143 ;  /* 0x000000ffff277224 */ /* 0x000fe200078e008f */
[----:B------:R1:W4:Y:S01]  /*3030*/  @!P0 LDG.E.U16 R51, desc[UR8][R24.64] ;  /* 0x0000000818338981 */ /* 0x000322000c1e1500 */
[----:B------:R-:W-:Y:S01]  /*3040*/  IMAD.WIDE R142, R101, 0x2, R28 ;  /* 0x00000002658e7825 */ /* 0x000fe200078e021c */
[----:B------:R-:W-:-:S03]  /*3050*/  PRMT R47, RZ, 0x7610, R47 ;  /* 0x00007610ff2f7816 */ /* 0x000fc6000000002f */
[----:B------:R-:W-:Y:S01]  /*3060*/  IMAD.MOV.U32 R16, RZ, RZ, R94 ;  /* 0x000000ffff107224 */ /* 0x000fe200078e005e */
[----:B------:R1:W4:Y:S01]  /*3070*/  @!P0 LDG.E.U16 R50, desc[UR8][R142.64] ;  /* 0x000000088e328981 */ /* 0x000322000c1e1500 */
[----:B------:R-:W-:Y:S02]  /*3080*/  IMAD.MOV.U32 R17, RZ, RZ, R45 ;  /* 0x000000ffff117224 */ /* 0x000fe400078e002d */
[--C-:B0-----:R-:W-:Y:S01]  /*3090*/  IMAD.MOV.U32 R27, RZ, RZ, R49.reuse ;  /* 0x000000ffff1b7224 */ /* 0x101fe200078e0031 */
[----:B------:R-:W-:Y:S01]  /*30a0*/  PRMT R49, RZ, 0x7610, R49 ;  /* 0x00007610ff317816 */ /* 0x000fe20000000031 */
[----:B-1----:R-:W-:Y:S01]  /*30b0*/  IMAD.MOV.U32 R25, RZ, RZ, R145 ;  /* 0x000000ffff197224 */ /* 0x002fe200078e0091 */
[----:B------:R-:W-:Y:S01]  /*30c0*/  PRMT R100, RZ, 0x7610, R100 ;  /* 0x00007610ff647816 */ /* 0x000fe20000000064 */
[----:B------:R-:W-:Y:S02]  /*30d0*/  IMAD.MOV.U32 R24, RZ, RZ, R98 ;  /* 0x000000ffff187224 */ /* 0x000fe400078e0062 */
[----:B------:R-:W-:-:S02]  /*30e0*/  IMAD.MOV.U32 R26, RZ, RZ, R96 ;  /* 0x000000ffff1a7224 */ /* 0x000fc400078e0060 */
[----:B------:R-:W-:Y:S01]  /*30f0*/  IMAD.WIDE R144, R101, 0x2, R38 ;  /* 0x0000000265907825 */ /* 0x000fe200078e0226 */
[----:B------:R-:W-:-:S03]  /*3100*/  PRMT R45, RZ, 0x7610, R45 ;  /* 0x00007610ff2d7816 */ /* 0x000fc6000000002d */
[C---:B------:R-:W-:Y:S01]  /*3110*/  IMAD.WIDE R150, R101.reuse, 0x2, R16 ;  /* 0x0000000265967825 */ /* 0x040fe200078e0210 */
[----:B------:R-:W-:Y:S01]  /*3120*/  PRMT R52, RZ, 0x7610, R52 ;  /* 0x00007610ff347816 */ /* 0x000fe20000000034 */
[----:B------:R0:W4:Y:S02]  /*3130*/  @!P0 LDG.E.U16 R47, desc[UR8][R144.64] ;  /* 0x00000008902f8981 */ /* 0x000124000c1e1500 */
[C---:B------:R-:W-:Y:S01]  /*3140*/  IMAD.WIDE R142, R101.reuse, 0x2, R22 ;  /* 0x00000002658e7825 */ /* 0x040fe200078e0216 */
[----:B------:R-:W-:Y:S01]  /*3150*/  PRMT R102, RZ, 0x7610, R102 ;  /* 0x00007610ff667816 */ /* 0x000fe20000000066 */
[----:B------:R1:W4:Y:S01]  /*3160*/  @!P0 LDG.E.U16 R49, desc[UR8][R150.64] ;  /* 0x0000000896318981 */ /* 0x000322000c1e1500 */
[----:B------:R-:W-:Y:S01]  /*3170*/  PRMT R104, RZ, 0x7610, R104 ;  /* 0x00007610ff687816 */ /* 0x000fe20000000068 */
[C---:B------:R-:W-:Y:S02]  /*3180*/  IMAD.WIDE R146, R101.reuse, 0x2, R26 ;  /* 0x0000000265927825 */ /* 0x040fe400078e021a */
[----:B------:R1:W4:Y:S02]  /*3190*/  @!P0 LDG.E.U16 R100, desc[UR8][R142.64] ;  /* 0x000000088e648981 */ /* 0x000324000c1e1500 */
[C---:B------:R-:W-:Y:S01]  /*31a0*/  IMAD.WIDE R148, R101.reuse, 0x2, R24 ;  /* 0x0000000265947825 */ /* 0x040fe200078e0218 */
[----:B0-----:R-:W-:Y:S01]  /*31b0*/  PRMT R145, RZ, 0x7610, R145 ;  /* 0x00007610ff917816 */ /* 0x001fe20000000091 */
[----:B------:R0:W4:Y:S02]  /*31c0*/  @!P0 LDG.E.U16 R45, desc[UR8][R146.64] ;  /* 0x00000008922d8981 */ /* 0x000124000c1e1500 */
[C---:B------:R-:W-:Y:S01]  /*31d0*/  IMAD.WIDE R152, R101.reuse, 0x2, R106 ;  /* 0x0000000265987825 */ /* 0x040fe200078e026a */
[----:B------:R-:W-:Y:S01]  /*31e0*/  PRMT R96, RZ, 0x7610, R96 ;  /* 0x00007610ff607816 */ /* 0x000fe20000000060 */
[----:B------:R0:W4:Y:S02]  /*31f0*/  @!P0 LDG.E.U16 R52, desc[UR8][R148.64] ;  /* 0x0000000894348981 */ /* 0x000124000c1e1500 */
[C---:B-1----:R-:W-:Y:S01]  /*3200*/  IMAD.WIDE R150, R101.reuse, 0x2, R18 ;  /* 0x0000000265967825 */ /* 0x042fe200078e0212 */
[----:B------:R-:W-:Y:S01]  /*3210*/  PRMT R98, RZ, 0x7610, R98 ;  /* 0x00007610ff627816 */ /* 0x000fe20000000062 */
[----:B------:R1:W4:Y:S02]  /*3220*/  @!P0 LDG.E.U16 R102, desc[UR8][R152.64] ;  /* 0x0000000898668981 */ /* 0x000324000c1e1500 */
[C---:B------:R-:W-:Y:S01]  /*3230*/  IMAD.WIDE R142, R101.reuse, 0x2, R110 ;  /* 0x00000002658e7825 */ /* 0x040fe200078e026e */
[----:B0-----:R-:W-:Y:S01]  /*3240*/  PRMT R147, RZ, 0x7610, R147 ;  /* 0x00007610ff937816 */ /* 0x001fe20000000093 */
[----:B------:R0:W4:Y:S02]  /*3250*/  @!P0 LDG.E.U16 R104, desc[UR8][R150.64] ;  /* 0x0000000896688981 */ /* 0x000124000c1e1500 */
[----:B------:R-:W-:-:S02]  /*3260*/  IMAD.WIDE R148, R101, 0x2, R20 ;  /* 0x0000000265947825 */ /* 0x000fc400078e0214 */
[----:B------:R0:W4:Y:S02]  /*3270*/  @!P0 LDG.E.U16 R145, desc[UR8][R142.64] ;  /* 0x000000088e918981 */ /* 0x000124000c1e1500 */
[C---:B-1----:R-:W-:Y:S02]  /*3280*/  IMAD.WIDE R152, R101.reuse, 0x2, R112 ;  /* 0x0000000265987825 */ /* 0x042fe400078e0270 */
[----:B------:R1:W4:Y:S02]  /*3290*/  @!P0 LDG.E.U16 R96, desc[UR8][R148.64] ;  /* 0x0000000894608981 */ /* 0x000324000c1e1500 */
[C---:B------:R-:W-:Y:S01]  /*32a0*/  IMAD.WIDE R154, R101.reuse, 0x2, R108 ;  /* 0x00000002659a7825 */ /* 0x040fe200078e026c */
[----:B0-----:R-:W-:Y:S01]  /*32b0*/  PRMT R150, RZ, 0x7610, R150 ;  /* 0x00007610ff967816 */ /* 0x001fe20000000096 */
[----:B------:R0:W4:Y:S02]  /*32c0*/  @!P0 LDG.E.U16 R147, desc[UR8][R152.64] ;  /* 0x0000000898938981 */ /* 0x000124000c1e1500 */
[----:B------:R-:W-:Y:S01]  /*32d0*/  IMAD.WIDE R142, R101, 0x2, R138 ;  /* 0x00000002658e7825 */ /* 0x000fe200078e028a */
[----:B------:R-:W-:Y:S01]  /*32e0*/  PRMT R146, RZ, 0x7610, R146 ;  /* 0x00007610ff927816 */ /* 0x000fe20000000092 */
[----:B------:R0:W4:Y:S01]  /*32f0*/  @!P0 LDG.E.U16 R98, desc[UR8][R154.64] ;  /* 0x000000089a628981 */ /* 0x000122000c1e1500 */
[----:B------:R-:W-:-:S02]  /*3300*/  PRMT R144, RZ, 0x7610, R144 ;  /* 0x00007610ff907816 */ /* 0x000fc40000000090 */
[----:B-1----:R-:W-:Y:S01]  /*3310*/  PRMT R149, RZ, 0x7610, R149 ;  /* 0x00007610ff957816 */ /* 0x002fe20000000095 */
[C---:B------:R-:W-:Y:S01]  /*3320*/  IMAD.WIDE R156, R101.reuse, 0x2, R134 ;  /* 0x00000002659c7825 */ /* 0x040fe200078e0286 */
[----:B------:R1:W4:Y:S03]  /*3330*/  @!P0 LDG.E.U16 R150, desc[UR8][R142.64] ;  /* 0x000000088e968981 */ /* 0x000326000c1e1500 */
[C---:B0-----:R-:W-:Y:S01]  /*3340*/  IMAD.WIDE R152, R101.reuse, 0x2, R140 ;  /* 0x0000000265987825 */ /* 0x041fe200078e028c */
[----:B------:R-:W-:Y:S01]  /*3350*/  PRMT R148, RZ, 0x7610, R148 ;  /* 0x00007610ff947816 */ /* 0x000fe20000000094 */
[----:B------:R-:W4:Y:S02]  /*3360*/  @!P0 LDG.E.U16 R144, desc[UR8][R156.64] ;  /* 0x000000089c908981 */ /* 0x000f24000c1e1500 */
[----:B------:R-:W-:Y:S01]  /*3370*/  IMAD.WIDE R154, R101, 0x2, R122 ;  /* 0x00000002659a7825 */ /* 0x000fe200078e027a */
[----:B------:R-:W-:Y:S01]  /*3380*/  PRMT R151, RZ, 0x7610, R151 ;  /* 0x00007610ff977816 */ /* 0x000fe20000000097 */
[----:B------:R0:W4:Y:S02]  /*3390*/  @!P0 LDG.E.U16 R149, desc[UR8][R152.64] ;  /* 0x0000000898958981 */ /* 0x000124000c1e1500 */
[----:B-1----:R-:W-:-:S02]  /*33a0*/  IMAD.MOV.U32 R142, RZ, RZ, R128 ;  /* 0x000000ffff8e7224 */ /* 0x002fc400078e0080 */
[----:B------:R-:W-:Y:S01]  /*33b0*/  IMAD.MOV.U32 R143, RZ, RZ, R129 ;  /* 0x000000ffff8f7224 */ /* 0x000fe200078e0081 */
[----:B------:R1:W4:Y:S01]  /*33c0*/  @!P0 LDG.E.U16 R146, desc[UR8][R154.64] ;  /* 0x000000089a928981 */ /* 0x000322000c1e1500 */
[----:B------:R-:W-:Y:S02]  /*33d0*/  IMAD.MOV.U32 R128, RZ, RZ, R60 ;  /* 0x000000ffff807224 */ /* 0x000fe400078e003c */
[--C-:B------:R-:W-:Y:S01]  /*33e0*/  IMAD.MOV.U32 R129, RZ, RZ, R61.reuse ;  /* 0x000000ffff817224 */ /* 0x100fe200078e003d */
[----:B------:R-:W-:Y:S01]  /*33f0*/  PRMT R61, RZ, 0x7610, R61 ;  /* 0x00007610ff3d7816 */ /* 0x000fe2000000003d */
[----:B------:R-:W-:Y:S01]  /*3400*/  IMAD.WIDE R158, R101, 0x2, R136 ;  /* 0x00000002659e7825 */ /* 0x000fe200078e0288 */
[----:B------:R-:W-:-:S03]  /*3410*/  PRMT R60, RZ, 0x7610, R60 ;  /* 0x00007610ff3c7816 */ /* 0x000fc6000000003c */
[C---:B0-----:R-:W-:Y:S01]  /*3420*/  IMAD.WIDE R152, R101.reuse, 0x2, R130 ;  /* 0x0000000265987825 */ /* 0x041fe200078e0282 */
[----:B------:R0:W4:Y:S03]  /*3430*/  @!P0 LDG.E.U16 R148, desc[UR8][R158.64] ;  /* 0x000000089e948981 */ /* 0x000126000c1e1500 */
[C---:B-1----:R-:W-:Y:S01]  /*3440*/  IMAD.WIDE R154, R101.reuse, 0x2, R128 ;  /* 0x00000002659a7825 */ /* 0x042fe200078e0280 */
[----:B------:R-:W-:Y:S01]  /*3450*/  PRMT R160, RZ, 0x7610, R160 ;  /* 0x00007610ffa07816 */ /* 0x000fe200000000a0 */
[----:B------:R1:W4:Y:S02]  /*3460*/  @!P0 LDG.E.U16 R61, desc[UR8][R152.64] ;  /* 0x00000008983d8981 */ /* 0x000324000c1e1500 */
[C---:B------:R-:W-:Y:S01]  /*3470*/  IMAD.WIDE R156, R101.reuse, 0x2, R142 ;  /* 0x00000002659c7825 */ /* 0x040fe200078e028e */
[----:B------:R-:W-:Y:S01]  /*3480*/  PRMT R162, RZ, 0x7610, R162 ;  /* 0x00007610ffa27816 */ /* 0x000fe200000000a2 */
[----:B------:R1:W4:Y:S02]  /*3490*/  @!P0 LDG.E.U16 R60, desc[UR8][R154.64] ;  /* 0x000000089a3c8981 */ /* 0x000324000c1e1500 */
[----:B------:R-:W-:Y:S01]  /*34a0*/  IMAD.MOV.U32 R126, RZ, RZ, R90 ;  /* 0x000000ffff7e7224 */ /* 0x000fe200078e005a */
[----:B------:R-:W-:Y:S01]  /*34b0*/  PRMT R161, RZ, 0x7610, R161 ;  /* 0x00007610ffa17816 */ /* 0x000fe200000000a1 */
[----:B0-----:R-:W-:Y:S01]  /*34c0*/  IMAD.WIDE R158, R101, 0x2, R132 ;  /* 0x00000002659e7825 */ /* 0x001fe200078e0284 */
[----:B------:R0:W4:Y:S01]  /*34d0*/  @!P0 LDG.E.U16 R151, desc[UR8][R156.64] ;  /* 0x000000089c978981 */ /* 0x000122000c1e1500 */
[----:B------:R-:W-:-:S02]  /*34e0*/  PRMT R163, RZ, 0x7610, R163 ;  /* 0x00007610ffa37816 */ /* 0x000fc400000000a3 */
[C---:B-1----:R-:W-:Y:S01]  /*34f0*/  IMAD.WIDE R152, R101.reuse, 0x2, R118 ;  /* 0x0000000265987825 */ /* 0x042fe200078e0276 */
[----:B------:R1:W4:Y:S03]  /*3500*/  @!P0 LDG.E.U16 R160, desc[UR8][R158.64] ;  /* 0x000000089ea08981 */ /* 0x000326000c1e1500 */
[C---:B------:R-:W-:Y:S01]  /*3510*/  IMAD.WIDE R154, R101.reuse, 0x2, R126 ;  /* 0x00000002659a7825 */ /* 0x040fe200078e027e */
[----:B------:R1:W4:Y:S03]  /*3520*/  @!P0 LDG.E.U16 R162, desc[UR8][R152.64] ;  /* 0x0000000898a28981 */ /* 0x000326000c1e1500 */
[C---:B0-----:R-:W-:Y:S01]  /*3530*/  IMAD.WIDE R156, R101.reuse, 0x2, R120 ;  /* 0x00000002659c7825 */ /* 0x041fe200078e0278 */
[----:B------:R0:W4:Y:S03]  /*3540*/  @!P0 LDG.E.U16 R161, desc[UR8][R154.64] ;  /* 0x000000089aa18981 */ /* 0x000126000c1e1500 */
[----:B------:R-:W-:Y:S01]  /*3550*/  IMAD.MOV.U32 R124, RZ, RZ, R92 ;  /* 0x000000ffff7c7224 */ /* 0x000fe200078e005c */
[----:B-1----:R-:W-:Y:S01]  /*3560*/  PRMT R158, RZ, 0x7610, R158 ;  /* 0x00007610ff9e7816 */ /* 0x002fe2000000009e */
[----:B------:R1:W4:Y:S01]  /*3570*/  @!P0 LDG.E.U16 R163, desc[UR8][R156.64] ;  /* 0x000000089ca38981 */ /* 0x000322000c1e1500 */
[----:B------:R-:W-:Y:S01]  /*3580*/  PRMT R92, RZ, 0x7610, R92 ;  /* 0x00007610ff5c7816 */ /* 0x000fe2000000005c */
[----:B------:R-:W-:Y:S01]  /*3590*/  IMAD.WIDE R152, R101, 0x2, R114 ;  /* 0x0000000265987825 */ /* 0x000fe200078e0272 */
[----:B------:R-:W-:-:S03]  /*35a0*/  PRMT R159, RZ, 0x7610, R159 ;  /* 0x00007610ff9f7816 */ /* 0x000fc6000000009f */
[C---:B0-----:R-:W-:Y:S01]  /*35b0*/  IMAD.WIDE R154, R101.reuse, 0x2, R124 ;  /* 0x00000002659a7825 */ /* 0x041fe200078e027c */
[----:B------:R-:W4:Y:S03]  /*35c0*/  @!P0 LDG.E.U16 R158, desc[UR8][R152.64] ;  /* 0x00000008989e8981 */ /* 0x000f26000c1e1500 */
[----:B-1----:R-:W-:Y:S01]  /*35d0*/  IMAD.WIDE R156, R101, 0x2, R116 ;  /* 0x00000002659c7825 */ /* 0x002fe200078e0274 */
[----:B------:R0:W4:Y:S04]  /*35e0*/  @!P0 LDG.E.U16 R92, desc[UR8][R154.64] ;  /* 0x000000089a5c8981 */ /* 0x000128000c1e1500 */
[----:B------:R1:W4:Y:S01]  /*35f0*/  @!P0 LDG.E.U16 R159, desc[UR8][R156.64] ;  /* 0x000000089c9f8981 */ /* 0x000322000c1e1500 */
[----:B------:R-:W-:-:S04]  /*3600*/  LOP3.LUT R90, R0, 0x40, RZ, 0xc0, !PT ;  /* 0x00000040005a7812 */ /* 0x000fc800078ec0ff */
[----:B------:R-:W-:Y:S01]  /*3610*/  ISETP.NE.U32.AND P0, PT, R90, RZ, PT ;  /* 0x000000ff5a00720c */ /* 0x000fe20003f05070 */
[----:B0-----:R-:W-:-:S03]  /*3620*/  IMAD.SHL.U32 R155, R88, 0x2, RZ ;  /* 0x00000002589b7824 */ /* 0x001fc600078e00ff */
[----:B------:R-:W-:-:S04]  /*3630*/  SEL R88, RZ, 0x90, !P0 ;  /* 0x00000090ff587807 */ /* 0x000fc80004000000 */
[----:B------:R-:W-:Y:S01]  /*3640*/  LOP3.LUT R155, R88, R155, RZ, 0x3c, !PT ;  /* 0x0000009b589b7212 */ /* 0x000fe200078e3cff */
[C---:B------:R-:W-:Y:S01]  /*3650*/  IMAD.SHL.U32 R88, R0.reuse, 0x8, RZ ;  /* 0x0000000800587824 */ /* 0x040fe200078e00ff */
[----:B------:R-:W-:-:S04]  /*3660*/  LOP3.LUT R153, R0, 0x7, RZ, 0xc0, !PT ;  /* 0x0000000700997812 */ /* 0x000fc800078ec0ff */
[----:B------:R-:W-:Y:S02]  /*3670*/  LOP3.LUT R90, R88, 0x30, RZ, 0xc0, !PT ;  /* 0x00000030585a7812 */ /* 0x000fe400078ec0ff */
[C---:B------:R-:W-:Y:S01]  /*3680*/  LOP3.LUT R88, R0.reuse, 0x60, RZ, 0xc0, !PT ;  /* 0x0000006000587812 */ /* 0x040fe200078ec0ff */
[C---:B------:R-:W-:Y:S02]  /*3690*/  IMAD.SHL.U32 R94, R0.reuse, 0x2, RZ ;  /* 0x00000002005e7824 */ /* 0x040fe400078e00ff */
[C---:B-1----:R-:W-:Y:S02]  /*36a0*/  IMAD R157, R153.reuse, 0x40, R90 ;  /* 0x00000040999d7824 */ /* 0x042fe400078e025a */
[C---:B------:R-:W-:Y:S02]  /*36b0*/  IMAD R88, R153.reuse, 0x4, R88 ;  /* 0x0000000499587824 */ /* 0x040fe400078e0258 */
[----:B------:R-:W-:Y:S01]  /*36c0*/  IMAD.SHL.U32 R153, R153, 0x10, RZ ;  /* 0x0000001099997824 */ /* 0x000fe200078e00ff */
[----:B------:R-:W-:Y:S01]  /*36d0*/  LOP3.LUT R152, R0, 0x40, RZ, 0xc0, !PT ;  /* 0x0000004000987812 */ /* 0x000fe200078ec0ff */
[----:B--2---:R0:W-:Y:S03]  /*36e0*/  STS.U16 [R155+UR5+0x2000], R63 ;  /* 0x0020003f9b007988 */ /* 0x0041e60008000405 */
[----:B------:R-:W-:-:S02]  /*36f0*/  LOP3.LUT R153, R153, 0x30, R94, 0x78, !PT ;  /* 0x0000003099997812 */ /* 0x000fc400078e785e */
[----:B------:R-:W-:Y:S02]  /*3700*/  ISETP.NE.U32.AND P0, PT, R152, RZ, PT ;  /* 0x000000ff9800720c */ /* 0x000fe40003f05070 */
[----:B0-----:R-:W-:Y:S01]  /*3710*/  LOP3.LUT R63, R0, 0x3f, RZ, 0xc0, !PT ;  /* 0x0000003f003f7812 */ /* 0x001fe200078ec0ff */
[----:B------:R-:W-:Y:S01]  /*3720*/  IMAD.U32 R90, R88, 0x20, R153 ;  /* 0x00000020585a7824 */ /* 0x000fe200078e0099 */
[----:B------:R-:W-:-:S03]  /*3730*/  LOP3.LUT R88, R155, 0x20, RZ, 0x3c, !PT ;  /* 0x000000209b587812 */ /* 0x000fc600078e3cff */
[----:B------:R-:W-:Y:S01]  /*3740*/  IMAD.SHL.U32 R63, R63, 0x2, RZ ;  /* 0x000000023f3f7824 */ /* 0x000fe200078e00ff */
[----:B---3--:R-:W-:Y:S04]  /*3750*/  STS.U16 [R155+UR5+0x2200], R64 ;  /* 0x002200409b007988 */ /* 0x008fe80008000405 */
[----:B-----5:R-:W-:Y:S04]  /*3760*/  STS.U16 [R155+UR5+0x2400], R66 ;  /* 0x002400429b007988 */ /* 0x020fe80008000405 */
[----:B----4-:R0:W-:Y:S04]  /*3770*/  STS.U16 [R155+UR5+0x2600], R62 ;  /* 0x0026003e9b007988 */ /* 0x0101e80008000405 */
[----:B------:R-:W-:Y:S01]  /*3780*/  STS.U16 [R155+UR5+0x2800], R87 ;  /* 0x002800579b007988 */ /* 0x000fe20008000405 */
[----:B0-----:R-:W-:-:S04]  /*3790*/  SEL R62, RZ, 0x90, !P0 ;  /* 0x00000090ff3e7807 */ /* 0x001fc80004000000 */
[----:B------:R-:W-:Y:S01]  /*37a0*/  LOP3.LUT R62, R62, R63, RZ, 0x3c, !PT ;  /* 0x0000003f3e3e7212 */ /* 0x000fe200078e3cff */
[----:B------:R-:W-:Y:S04]  /*37b0*/  STS.U16 [R155+UR5+0x2a00], R86 ;  /* 0x002a00569b007988 */ /* 0x000fe80008000405 */
        /* <DEDUP_REMOVED lines=10> */
[----:B------:R0:W-:Y:S04]  /*3860*/  STS.U16 [R155+UR5+0x400], R53 ;  /* 0x000400359b007988 */ /* 0x0001e80008000405 */
[----:B------:R-:W-:Y:S01]  /*3870*/  STS.U16 [R155+UR5], R54 ;  /* 0x000000369b007988 */ /* 0x000fe20008000405 */
[----:B0-----:R-:W-:Y:S01]  /*3880*/  LOP3.LUT R53, R62, 0x40, RZ, 0x3c, !PT ;  /* 0x000000403e357812 */ /* 0x001fe200078e3cff */
[----:B------:R-:W-:Y:S01]  /*3890*/  IMAD.SHL.U32 R87, R0, 0x20, RZ ;  /* 0x0000002000577824 */ /* 0x000fe200078e00ff */
[----:B------:R-:W-:-:S04]  /*38a0*/  LOP3.LUT R94, R157, 0x10, R94, 0x78, !PT ;  /* 0x000000109d5e7812 */ /* 0x000fc800078e785e */
[----:B------:R-:W-:Y:S01]  /*38b0*/  LOP3.LUT R94, R94, 0x200, R87, 0xf8, !PT ;  /* 0x000002005e5e7812 */ /* 0x000fe200078ef857 */
[----:B------:R-:W-:Y:S04]  /*38c0*/  STS.U16 [R155+UR5+0x800], R52 ;  /* 0x000800349b007988 */ /* 0x000fe80008000405 */
[----:B------:R0:W-:Y:S02]  /*38d0*/  STS.U16 [R155+UR5+0xc00], R104 ;  /* 0x000c00689b007988 */ /* 0x0001e40008000405 */
[----:B0-----:R-:W-:Y:S02]  /*38e0*/  LOP3.LUT R104, R62, 0x60, RZ, 0x3c, !PT ;  /* 0x000000603e687812 */ /* 0x001fe400078e3cff */
        /* <DEDUP_REMOVED lines=27> */
[----:B------:R-:W-:Y:S01]  /*3aa0*/  STS.U16 [R104+UR5+0x1f00], R159 ;  /* 0x001f009f68007988 */ /* 0x000fe20008000405 */
[----:B------:R-:W-:Y:S01]  /*3ab0*/  BAR.SYNC.DEFER_BLOCKING 0x0 ;  /* 0x0000000000007b1d */ /* 0x000fe20000010000 */
[----:B0-----:R-:W-:-:S05]  /*3ac0*/  LOP3.LUT R88, R94, 0x20, RZ, 0x3c, !PT ;  /* 0x000000205e587812 */ /* 0x001fca00078e3cff */
[----:B------:R-:W-:Y:S04]  /*3ad0*/  LDSM.16.MT88.4 R84, [R94+UR5+0x2000] ;  /* 0x002000055e54783b */ /* 0x000fe80008004200 */
[----:B------:R-:W0:Y:S04]  /*3ae0*/  LDSM.16.M88.4 R48, [R90+UR5] ;  /* 0x000000055a30783b */ /* 0x000e280008000200 */
[----:B------:R-:W1:Y:S04]  /*3af0*/  LDSM.16.M88.4 R52, [R90+UR5+0x1000] ;  /* 0x001000055a34783b */ /* 0x000e680008000200 */
[----:B------:R-:W2:Y:S04]  /*3b00*/  LDSM.16.MT88.4 R44, [R88+UR5+0x2000] ;  /* 0x00200005582c783b */ /* 0x000ea80008004200 */
[----:B------:R-:W3:Y:S04]  /*3b10*/  LDSM.16.MT88.4 R56, [R94+UR5+0x2400] ;  /* 0x002400055e38783b */ /* 0x000ee80008004200 */
[----:B------:R-:W4:Y:S01]  /*3b20*/  LDSM.16.MT88.4 R60, [R88+UR5+0x2400] ;  /* 0x00240005583c783b */ /* 0x000f220008004200 */
[C---:B0-----:R-:W-:Y:S03]  /*3b30*/  HMMA.16816.F32.BF16 R64, R84.reuse, R48, R80 ;  /* 0x000000305440723c */ /* 0x041fe60000041850 */
[----:B------:R-:W-:Y:S05]  /*3b40*/  LDSM.16.MT88.4 R80, [R94+UR5+0x2800] ;  /* 0x002800055e50783b */ /* 0x000fea0008004200 */
[----:B-1----:R-:W-:Y:S08]  /*3b50*/  HMMA.16816.F32.BF16 R68, R84, R52, R68 ;  /* 0x000000345444723c */ /* 0x002ff00000041844 */
[----:B--2---:R-:W-:Y:S01]  /*3b60*/  HMMA.16816.F32.BF16 R72, R44, R48, R72 ;  /* 0x000000302c48723c */ /* 0x004fe20000041848 */
[----:B------:R-:W-:-:S07]  /*3b70*/  LOP3.LUT R48, R90, 0x40, RZ, 0x3c, !PT ;  /* 0x000000405a307812 */ /* 0x000fce00078e3cff */
[----:B------:R-:W-:Y:S01]  /*3b80*/  HMMA.16816.F32.BF16 R76, R44, R52, R76 ;  /* 0x000000342c4c723c */ /* 0x000fe2000004184c */
[----:B------:R-:W0:Y:S07]  /*3b90*/  LDSM.16.M88.4 R44, [R48+UR5] ;  /* 0x00000005302c783b */ /* 0x000e2e0008000200 */
[C---:B---3--:R-:W-:Y:S01]  /*3ba0*/  HMMA.16816.F32.BF16 R84, R56.reuse, R50, R64 ;  /* 0x000000323854723c */ /* 0x048fe20000041840 */
[----:B------:R-:W-:Y:S07]  /*3bb0*/  LDSM.16.M88.4 R64, [R48+UR5+0x1000] ;  /* 0x001000053040783b */ /* 0x000fee0008000200 */
[----:B------:R-:W-:Y:S01]  /*3bc0*/  HMMA.16816.F32.BF16 R68, R56, R54, R68 ;  /* 0x000000363844723c */ /* 0x000fe20000041844 */
[----:B------:R-:W1:Y:S01]  /*3bd0*/  LDSM.16.MT88.4 R56, [R88+UR5+0x2800] ;  /* 0x002800055838783b */ /* 0x000e620008004200 */
[----:B------:R-:W-:-:S06]  /*3be0*/  IMAD.WIDE R52, R103, 0x2, R128 ;  /* 0x0000000267347825 */ /* 0x000fcc00078e0280 */
[C---:B----4-:R-:W-:Y:S01]  /*3bf0*/  HMMA.16816.F32.BF16 R72, R60.reuse, R50, R72 ;  /* 0x000000323c48723c */ /* 0x050fe20000041848 */
[----:B------:R-:W-:Y:S07]  /*3c00*/  LDSM.16.MT88.4 R48, [R94+UR5+0x2c00] ;  /* 0x002c00055e30783b */ /* 0x000fee0008004200 */
[----:B------:R-:W-:Y:S01]  /*3c10*/  HMMA.16816.F32.BF16 R76, R60, R54, R76 ;  /* 0x000000363c4c723c */ /* 0x000fe2000004184c */
[----:B------:R-:W-:Y:S02]  /*3c20*/  IMAD.MOV.U32 R60, RZ, RZ, R52 ;  /* 0x000000ffff3c7224 */ /* 0x000fe400078e0034 */
[----:B------:R-:W-:-:S02]  /*3c30*/  IMAD.MOV.U32 R61, RZ, RZ, R53 ;  /* 0x000000ffff3d7224 */ /* 0x000fc400078e0035 */
[----:B------:R-:W2:Y:S03]  /*3c40*/  LDSM.16.MT88.4 R52, [R88+UR5+0x2c00] ;  /* 0x002c00055834783b */ /* 0x000ea60008004200 */
[----:B0-----:R-:W-:-:S12]  /*3c50*/  HMMA.16816.F32.BF16 R84, R80, R44, R84 ;  /* 0x0000002c5054723c */ /* 0x001fd80000041854 */
[-C--:B-1----:R-:W-:Y:S08]  /*3c60*/  HMMA.16816.F32.BF16 R76, R56, R64.reuse, R76 ;  /* 0x00000040384c723c */ /* 0x082ff0000004184c */
[----:B------:R-:W-:Y:S01]  /*3c70*/  HMMA.16816.F32.BF16 R68, R80, R64, R68 ;  /* 0x000000405044723c */ /* 0x000fe20000041844 */
[----:B------:R-:W-:-:S07]  /*3c80*/  UIADD3 UR6, UPT, UPT, UR6, -0x1, URZ ;  /* 0xffffffff06067890 */ /* 0x000fce000fffe0ff */
[----:B------:R-:W-:Y:S01]  /*3c90*/  HMMA.16816.F32.BF16 R72, R56, R44, R72 ;  /* 0x0000002c3848723c */ /* 0x000fe20000041848 */
[----:B------:R-:W-:-:S07]  /*3ca0*/  UISETP.NE.U32.AND UP0, UPT, UR6, URZ, UPT ;  /* 0x000000ff0600728c */ /* 0x000fce000bf05070 */
[----:B--2---:R-:W-:Y:S01]  /*3cb0*/  HMMA.16816.F32.BF16 R76, R52, R66, R76 ;  /* 0x00000042344c723c */ /* 0x004fe2000004184c */
[----:B------:R-:W-:-:S04]  /*3cc0*/  IMAD.WIDE R142, R103, 0x2, R142 ;  /* 0x00000002678e7825 */ /* 0x000fc800078e028e */
[----:B------:R-:W-:-:S03]  /*3cd0*/  IMAD.WIDE R124, R103, 0x2, R124 ;  /* 0x00000002677c7825 */ /* 0x000fc600078e027c */
[----:B------:R-:W-:Y:S01]  /*3ce0*/  HMMA.16816.F32.BF16 R80, R48, R46, R84 ;  /* 0x0000002e3050723c */ /* 0x000fe20000041854 */
[----:B------:R-:W-:-:S04]  /*3cf0*/  IMAD.WIDE R126, R103, 0x2, R126 ;  /* 0x00000002677e7825 */ /* 0x000fc800078e027e */
[----:B------:R-:W-:-:S03]  /*3d00*/  IMAD.WIDE R44, R103, 0x2, R16 ;  /* 0x00000002672c7825 */ /* 0x000fc600078e0210 */
[----:B------:R-:W-:Y:S01]  /*3d10*/  HMMA.16816.F32.BF16 R68, R48, R66, R68 ;  /* 0x000000423044723c */ /* 0x000fe20000041844 */
[----:B------:R-:W-:-:S04]  /*3d20*/  IMAD.WIDE R50, R103, 0x2, R38 ;  /* 0x0000000267327825 */ /* 0x000fc800078e0226 */
[----:B------:R-:W-:-:S04]  /*3d30*/  IMAD.WIDE R144, R103, 0x2, R24 ;  /* 0x0000000267907825 */ /* 0x000fc800078e0218 */
[C---:B------:R-:W-:Y:S01]  /*3d40*/  IMAD.WIDE R26, R103.reuse, 0x2, R26 ;  /* 0x00000002671a7825 */ /* 0x040fe200078e021a */
[----:B------:R-:W-:Y:S03]  /*3d50*/  HMMA.16816.F32.BF16 R72, R52, R46, R72 ;  /* 0x0000002e3448723c */ /* 0x000fe60000041848 */
[----:B------:R-:W-:-:S04]  /*3d60*/  IMAD.WIDE R28, R103, 0x2, R28 ;  /* 0x00000002671c7825 */ /* 0x000fc800078e021c */
[----:B------:R-:W-:-:S04]  /*3d70*/  IMAD.WIDE R32, R103, 0x2, R32 ;  /* 0x0000000267207825 */ /* 0x000fc800078e0220 */
[----:B------:R-:W-:-:S04]  /*3d80*/  IMAD.WIDE R34, R103, 0x2, R34 ;  /* 0x0000000267227825 */ /* 0x000fc800078e0222 */
[----:B------:R-:W-:Y:S02]  /*3d90*/  IMAD.MOV.U32 R129, RZ, RZ, R143 ;  /* 0x000000ffff817224 */ /* 0x000fe400078e008f */
[----:B------:R-:W-:Y:S02]  /*3da0*/  IMAD.MOV.U32 R143, RZ, RZ, R51 ;  /* 0x000000ffff8f7224 */ /* 0x000fe400078e0033 */
[----:B------:R-:W-:Y:S01]  /*3db0*/  IMAD.WIDE R116, R103, 0x2, R116 ;  /* 0x0000000267747825 */ /* 0x000fe200078e0274 */
[----:B------:R-:W-:-:S03]  /*3dc0*/  UIADD3 UR7, UPT, UPT, UR7, -0x40, URZ ;  /* 0xffffffc007077890 */ /* 0x000fc6000fffe0ff */
[----:B------:R-:W-:-:S04]  /*3dd0*/  IMAD.WIDE R114, R103, 0x2, R114 ;  /* 0x0000000267727825 */ /* 0x000fc800078e0272 */
[----:B------:R-:W-:-:S04]  /*3de0*/  IMAD.WIDE R120, R103, 0x2, R120 ;  /* 0x0000000267787825 */ /* 0x000fc800078e0278 */
[----:B------:R-:W-:-:S04]  /*3df0*/  IMAD.WIDE R118, R103, 0x2, R118 ;  /* 0x0000000267767825 */ /* 0x000fc800078e0276 */
[----:B------:R-:W-:Y:S02]  /*3e00*/  IMAD.MOV.U32 R92, RZ, RZ, R124 ;  /* 0x000000ffff5c7224 */ /* 0x000fe400078e007c */
[----:B------:R-:W-:-:S04]  /*3e10*/  IMAD.WIDE R132, R103, 0x2, R132 ;  /* 0x0000000267847825 */ /* 0x000fc800078e0284 */
[----:B------:R-:W-:Y:S02]  /*3e20*/  IMAD.MOV.U32 R90, RZ, RZ, R126 ;  /* 0x000000ffff5a7224 */ /* 0x000fe400078e007e */
[----:B------:R-:W-:-:S04]  /*3e30*/  IMAD.WIDE R130, R103, 0x2, R130 ;  /* 0x0000000267827825 */ /* 0x000fc800078e0282 */
[----:B------:R-:W-:Y:S02]  /*3e40*/  IMAD.MOV.U32 R128, RZ, RZ, R142 ;  /* 0x000000ffff807224 */ /* 0x000fe400078e008e */
[----:B------:R-:W-:-:S04]  /*3e50*/  IMAD.WIDE R140, R103, 0x2, R140 ;  /* 0x00000002678c7825 */ /* 0x000fc800078e028c */
        /* <DEDUP_REMOVED lines=11> */
[----:B------:R-:W-:Y:S02]  /*3f10*/  IMAD.MOV.U32 R94, RZ, RZ, R44 ;  /* 0x000000ffff5e7224 */ /* 0x000fe400078e002c */
[----:B------:R-:W-:Y:S02]  /*3f20*/  IMAD.MOV.U32 R98, RZ, RZ, R144 ;  /* 0x000000ffff627224 */ /* 0x000fe400078e0090 */
[----:B------:R-:W-:Y:S02]  /*3f30*/  IMAD.MOV.U32 R96, RZ, RZ, R26 ;  /* 0x000000ffff607224 */ /* 0x000fe400078e001a */
[----:B------:R-:W-:Y:S02]  /*3f40*/  IMAD.MOV.U32 R49, RZ, RZ, R27 ;  /* 0x000000ffff317224 */ /* 0x000fe400078e001b */
        /* <DEDUP_REMOVED lines=8> */
[----:B------:R-:W-:-:S04]  /*3fd0*/  IMAD.WIDE R36, R103, 0x2, R36 ;  /* 0x0000000267247825 */ /* 0x000fc800078e0224 */
[----:B------:R-:W-:Y:S01]  /*3fe0*/  IMAD.WIDE R30, R99, 0x2, R30 ;  /* 0x00000002631e7825 */ /* 0x000fe200078e021e */
[----:B------:R-:W-:Y:S06]  /*3ff0*/  BRA.U UP0, `(.L_x_2) ;  /* 0xffffffe900607547 */ /* 0x000fec000b83ffff */
[----:B------:R-:W-:Y:S02]  /*4000*/  F2FP.BF16.F32.PACK_AB R75, R79, R75 ;  /* 0x0000004b4f4b723e */ /* 0x000fe400000010ff */
[----:B------:R-:W-:Y:S02]  /*4010*/  F2FP.BF16.F32.PACK_AB R74, R78, R74 ;  /* 0x0000004a4e4a723e */ /* 0x000fe400000010ff */
[----:B------:R-:W-:Y:S02]  /*4020*/  F2FP.BF16.F32.PACK_AB R73, R77, R73 ;  /* 0x000000494d49723e */ /* 0x000fe400000010ff */
[----:B------:R-:W-:Y:S02]  /*4030*/  F2FP.BF16.F32.PACK_AB R72, R76, R72 ;  /* 0x000000484c48723e */ /* 0x000fe400000010ff */
[----:B------:R-:W-:Y:S02]  /*4040*/  F2FP.BF16.F32.PACK_AB R71, R71, R83 ;  /* 0x000000534747723e */ /* 0x000fe400000010ff */
[----:B------:R-:W-:-:S02]  /*4050*/  F2FP.BF16.F32.PACK_AB R70, R70, R82 ;  /* 0x000000524646723e */ /* 0x000fc400000010ff */
[----:B------:R-:W-:Y:S02]  /*4060*/  F2FP.BF16.F32.PACK_AB R69, R69, R81 ;  /* 0x000000514545723e */ /* 0x000fe400000010ff */
[----:B------:R-:W-:-:S07]  /*4070*/  F2FP.BF16.F32.PACK_AB R68, R68, R80 ;  /* 0x000000504444723e */ /* 0x000fce00000010ff */
.L_x_1:
[----:B------:R-:W-:Y:S01]  /*4080*/  IMAD.SHL.U32 R6, R0, 0x40, RZ ;  /* 0x0000004000067824 */ /* 0x000fe200078e00ff */
[----:B------:R-:W-:Y:S01]  /*4090*/  BAR.SYNC.DEFER_BLOCKING 0x0 ;  /* 0x0000000000007b1d */ /* 0x000fe20000010000 */
[----:B------:R-:W-:Y:S02]  /*40a0*/  LOP3.LUT R4, R4, 0x3c, RZ, 0xc0, !PT ;  /* 0x0000003c04047812 */ /* 0x000fe400078ec0ff */
[----:B------:R-:W-:Y:S02]  /*40b0*/  LOP3.LUT R7, R0, 0x60, RZ, 0xc0, !PT ;  /* 0x0000006000077812 */ /* 0x000fe400078ec0ff */
[----:B------:R-:W-:Y:S01]  /*40c0*/  LOP3.LUT R6, R6, 0x40, RZ, 0xc0, !PT ;  /* 0x0000004006067812 */ /* 0x000fe200078ec0ff */
[----:B------:R-:W0:Y:S01]  /*40d0*/  LDCU UR4, c[0x0][0x3b4] ;  /* 0x00007680ff0477ac */ /* 0x000e220008000800 */
[----:B------:R-:W-:Y:S01]  /*40e0*/  SHF.R.S32.HI R8, RZ, 0x3, R0 ;  /* 0x00000003ff087819 */ /* 0x000fe20000011400 */
[----:B------:R-:W-:Y:S01]  /*40f0*/  IMAD R7, R7, 0x8, R4 ;  /* 0x0000000807077824 */ /* 0x000fe200078e0204 */
[--C-:B------:R-:W-:Y:S01]  /*4100*/  SHF.R.S32.HI R4, RZ, 0x4, R0.reuse ;  /* 0x00000004ff047819 */ /* 0x100fe20000011400 */
[----:B------:R-:W1:Y:S01]  /*4110*/  LDCU.128 UR12, c[0x0][0x390] ;  /* 0x00007200ff0c77ac */ /* 0x000e620008000c00 */
[----:B------:R-:W-:Y:S01]  /*4120*/  SHF.R.U32.HI R20, RZ, 0x5, R0 ;  /* 0x00000005ff147819 */ /* 0x000fe20000011600 */
[----:B------:R-:W-:Y:S01]  /*4130*/  IMAD.IADD R6, R6, 0x1, R7 ;  /* 0x0000000106067824 */ /* 0x000fe200078e0207 */
[----:B------:R-:W-:Y:S01]  /*4140*/  SGXT R7, R8, 0x1 ;  /* 0x000000010807781a */ /* 0x000fe20000000200 */
[----:B------:R-:W-:Y:S01]  /*4150*/  IMAD.SHL.U32 R8, R0, 0x4, RZ ;  /* 0x0000000400087824 */ /* 0x000fe200078e00ff */
[----:B------:R-:W-:Y:S01]  /*4160*/  SGXT R4, R4, 0x1 ;  /* 0x000000010404781a */ /* 0x000fe20000000200 */
[----:B------:R-:W2:Y:S01]  /*4170*/  LDCU UR6, c[0x0][0x3b8] ;  /* 0x00007700ff0677ac */ /* 0x000ea20008000800 */
[----:B------:R-:W-:-:S02]  /*4180*/  LOP3.LUT R10, R7, 0x440, RZ, 0xc0, !PT ;  /* 0x00000440070a7812 */ /* 0x000fc400078ec0ff */
[----:B------:R-:W-:Y:S02]  /*4190*/  LOP3.LUT R7, R4, 0x804, RZ, 0xc0, !PT ;  /* 0x0000080404077812 */ /* 0x000fe400078ec0ff */
[----:B------:R-:W-:Y:S02]  /*41a0*/  LOP3.LUT R9, R10, 0x38, R5, 0xf8, !PT ;  /* 0x000000380a097812 */ /* 0x000fe400078ef805 */
[C---:B------:R-:W-:Y:S01]  /*41b0*/  LOP3.LUT R4, R6.reuse, 0x40, RZ, 0x3c, !PT ;  /* 0x0000004006047812 */ /* 0x040fe200078e3cff */
[----:B------:R-:W-:Y:S01]  /*41c0*/  STS [R6+UR5], R68 ;  /* 0x0000004406007988 */ /* 0x000fe20008000805 */
[----:B------:R-:W-:Y:S02]  /*41d0*/  LOP3.LUT R5, R7, 0x80, R8, 0xf8, !PT ;  /* 0x0000008007057812 */ /* 0x000fe400078ef808 */
[C---:B------:R-:W-:Y:S01]  /*41e0*/  LOP3.LUT R7, R6.reuse, 0x4, RZ, 0x3c, !PT ;  /* 0x0000000406077812 */ /* 0x040fe200078e3cff */
[----:B------:R-:W-:Y:S01]  /*41f0*/  STS [R6+UR5+0x80], R69 ;  /* 0x0000804506007988 */ /* 0x000fe20008000805 */
[----:B------:R-:W-:-:S02]  /*4200*/  LOP3.LUT R8, R6, 0x44, RZ, 0x3c, !PT ;  /* 0x0000004406087812 */ /* 0x000fc400078e3cff */
[----:B------:R-:W-:Y:S01]  /*4210*/  LOP3.LUT R10, R9, 0x40, R0, 0x78, !PT ;  /* 0x00000040090a7812 */ /* 0x000fe200078e7800 */
[----:B------:R-:W-:Y:S01]  /*4220*/  STS [R4+UR5+0x400], R70 ;  /* 0x0004004604007988 */ /* 0x000fe20008000805 */
[----:B------:R-:W-:Y:S02]  /*4230*/  SGXT.U32 R20, R20, 0x2 ;  /* 0x000000021414781a */ /* 0x000fe40000000000 */
[----:B------:R-:W-:Y:S01]  /*4240*/  LOP3.LUT R21, R5, R10, RZ, 0xfc, !PT ;  /* 0x0000000a05157212 */ /* 0x000fe200078efcff */
[----:B------:R3:W-:Y:S01]  /*4250*/  STS [R4+UR5+0x480], R71 ;  /* 0x0004804704007988 */ /* 0x0007e20008000805 */
[C---:B0-----:R-:W-:Y:S01]  /*4260*/  IMAD R5, R2.reuse, UR4, RZ ;  /* 0x0000000402057c24 */ /* 0x041fe2000f8e02ff */
[----:B-1----:R-:W-:Y:S02]  /*4270*/  ISETP.GE.AND P0, PT, R2, UR14, PT ;  /* 0x0000000e02007c0c */ /* 0x002fe4000bf06270 */
[----:B------:R-:W-:Y:S01]  /*4280*/  STS [R7+UR5+0x800], R72 ;  /* 0x0008004807007988 */ /* 0x000fe20008000805 */
[----:B------:R-:W-:-:S02]  /*4290*/  LOP3.LUT R22, R21, 0x4, RZ, 0x3c, !PT ;  /* 0x0000000415167812 */ /* 0x000fc400078e3cff */
[----:B------:R-:W-:Y:S01]  /*42a0*/  LOP3.LUT R2, R3, 0x4, R20, 0xfe, !PT ;  /* 0x0000000403027812 */ /* 0x000fe200078efe14 */
[----:B------:R-:W-:Y:S01]  /*42b0*/  STS [R7+UR5+0x880], R73 ;  /* 0x0008804907007988 */ /* 0x000fe20008000805 */
[----:B------:R-:W-:Y:S02]  /*42c0*/  LEA R24, P2, R5, UR12, 0x1 ;  /* 0x0000000c05187c11 */ /* 0x000fe4000f8408ff */
[----:B---3--:R-:W-:Y:S01]  /*42d0*/  LOP3.LUT R4, R3, R20, RZ, 0xfc, !PT ;  /* 0x0000001403047212 */ /* 0x008fe200078efcff */
[----:B------:R-:W-:Y:S01]  /*42e0*/  STS [R8+UR5+0xc00], R74 ;  /* 0x000c004a08007988 */ /* 0x000fe20008000805 */
[C---:B--2---:R-:W-:Y:S01]  /*42f0*/  IMAD R19, R2.reuse, UR6, RZ ;  /* 0x0000000602137c24 */ /* 0x044fe2000f8e02ff */
[----:B------:R-:W-:Y:S02]  /*4300*/  ISETP.LT.AND P4, PT, R2, UR15, !P0 ;  /* 0x0000000f02007c0c */ /* 0x000fe4000c781270 */
[----:B------:R0:W-:Y:S01]  /*4310*/  STS [R8+UR5+0xc80], R75 ;  /* 0x000c804b08007988 */ /* 0x0001e20008000805 */
[C---:B------:R-:W-:Y:S01]  /*4320*/  IMAD R6, R4.reuse, UR6, RZ ;  /* 0x0000000604067c24 */ /* 0x040fe2000f8e02ff */
[----:B------:R-:W-:Y:S01]  /*4330*/  ISETP.LT.AND P1, PT, R4, UR15, !P0 ;  /* 0x0000000f04007c0c */ /* 0x000fe2000c721270 */
[----:B------:R-:W-:Y:S01]  /*4340*/  BAR.SYNC.DEFER_BLOCKING 0x0 ;  /* 0x0000000000007b1d */ /* 0x000fe20000010000 */
[----:B------:R-:W-:-:S02]  /*4350*/  LEA.HI.X.SX32 R26, R5, UR13, 0x1, P2 ;  /* 0x0000000d051a7c11 */ /* 0x000fc400090f0eff */
[CC--:B------:R-:W-:Y:S02]  /*4360*/  LEA R4, P2, R6.reuse, R24.reuse, 0x1 ;  /* 0x0000001806047211 */ /* 0x0c0fe400078408ff */
[----:B------:R-:W-:Y:S02]  /*4370*/  LEA R2, P3, R19, R24, 0x1 ;  /* 0x0000001813027211 */ /* 0x000fe400078608ff */
[C-C-:B------:R-:W-:Y:S02]  /*4380*/  LOP3.LUT R9, R3.reuse, 0x8, R20.reuse, 0xfe, !PT ;  /* 0x0000000803097812 */ /* 0x140fe400078efe14 */
[----:B------:R-:W-:Y:S02]  /*4390*/  LEA.HI.X.SX32 R5, R6, R26, 0x1, P2 ;  /* 0x0000001a06057211 */ /* 0x000fe400010f0eff */
[C-C-:B------:R-:W-:Y:S02]  /*43a0*/  LOP3.LUT R0, R3.reuse, 0x3c, R20.reuse, 0xfe, !PT ;  /* 0x0000003c03007812 */ /* 0x140fe400078efe14 */
[----:B------:R-:W-:-:S02]  /*43b0*/  LOP3.LUT R13, R3, 0x38, R20, 0xfe, !PT ;  /* 0x00000038030d7812 */ /* 0x000fc400078efe14 */
[C-C-:B------:R-:W-:Y:S02]  /*43c0*/  LOP3.LUT R12, R3.reuse, 0x34, R20.reuse, 0xfe, !PT ;  /* 0x00000034030c7812 */ /* 0x140fe400078efe14 */
[C-C-:B------:R-:W-:Y:S02]  /*43d0*/  LOP3.LUT R14, R3.reuse, 0x30, R20.reuse, 0xfe, !PT ;  /* 0x00000030030e7812 */ /* 0x140fe400078efe14 */
[C-C-:B------:R-:W-:Y:S02]  /*43e0*/  LOP3.LUT R15, R3.reuse, 0x2c, R20.reuse, 0xfe, !PT ;  /* 0x0000002c030f7812 */ /* 0x140fe400078efe14 */
[C-C-:B------:R-:W-:Y:S02]  /*43f0*/  LOP3.LUT R16, R3.reuse, 0x28, R20.reuse, 0xfe, !PT ;  /* 0x0000002803107812 */ /* 0x140fe400078efe14 */
[C-C-:B------:R-:W-:Y:S01]  /*4400*/  LOP3.LUT R17, R3.reuse, 0x24, R20.reuse, 0xfe, !PT ;  /* 0x0000002403117812 */ /* 0x140fe200078efe14 */
[----:B------:R-:W1:Y:S01]  /*4410*/  LDS R23, [R21+UR5] ;  /* 0x0000000515177984 */ /* 0x000e620008000800 */
[----:B------:R-:W-:-:S02]  /*4420*/  LOP3.LUT R18, R3, 0x20, R20, 0xfe, !PT ;  /* 0x0000002003127812 */ /* 0x000fc400078efe14 */
[C-C-:B------:R-:W-:Y:S01]  /*4430*/  LOP3.LUT R11, R3.reuse, 0x1c, R20.reuse, 0xfe, !PT ;  /* 0x0000001c030b7812 */ /* 0x140fe200078efe14 */
[----:B------:R-:W2:Y:S01]  /*4440*/  LDS R29, [R22+UR5] ;  /* 0x00000005161d7984 */ /* 0x000ea20008000800 */
[C-C-:B------:R-:W-:Y:S02]  /*4450*/  LOP3.LUT R10, R3.reuse, 0x18, R20.reuse, 0xfe, !PT ;  /* 0x00000018030a7812 */ /* 0x140fe400078efe14 */
[C-C-:B0-----:R-:W-:Y:S01]  /*4460*/  LOP3.LUT R8, R3.reuse, 0x14, R20.reuse, 0xfe, !PT ;  /* 0x0000001403087812 */ /* 0x141fe200078efe14 */
[----:B------:R-:W0:Y:S01]  /*4470*/  LDS R25, [R21+UR5+0x100] ;  /* 0x0001000515197984 */ /* 0x000e220008000800 */
[C-C-:B------:R-:W-:Y:S02]  /*4480*/  LOP3.LUT R7, R3.reuse, 0x10, R20.reuse, 0xfe, !PT ;  /* 0x0000001003077812 */ /* 0x140fe400078efe14 */
[----:B------:R-:W-:Y:S01]  /*4490*/  LOP3.LUT R6, R3, 0xc, R20, 0xfe, !PT ;  /* 0x0000000c03067812 */ /* 0x000fe200078efe14 */
[----:B------:R-:W3:Y:S01]  /*44a0*/  LDS R31, [R22+UR5+0x100] ;  /* 0x00010005161f7984 */ /* 0x000ee20008000800 */
[----:B------:R-:W-:Y:S01]  /*44b0*/  LEA.HI.X.SX32 R3, R19, R26, 0x1, P3 ;  /* 0x0000001a13037211 */ /* 0x000fe200018f0eff */
[----:B------:R-:W-:Y:S01]  /*44c0*/  IMAD R20, R7, UR6, RZ ;  /* 0x0000000607147c24 */ /* 0x000fe2000f8e02ff */
[C---:B------:R-:W-:Y:S01]  /*44d0*/  ISETP.LT.AND P3, PT, R9.reuse, UR15, !P0 ;  /* 0x0000000f09007c0c */ /* 0x040fe2000c761270 */
[----:B------:R-:W4:Y:S01]  /*44e0*/  LDS R27, [R21+UR5+0x200] ;  /* 0x00020005151b7984 */ /* 0x000f220008000800 */
[----:B------:R-:W-:-:S02]  /*44f0*/  IMAD R9, R9, UR6, RZ ;  /* 0x0000000609097c24 */ /* 0x000fc4000f8e02ff */
[----:B------:R-:W-:Y:S01]  /*4500*/  IMAD R19, R6, UR6, RZ ;  /* 0x0000000606137c24 */ /* 0x000fe2000f8e02ff */
[----:B------:R-:W5:Y:S04]  /*4510*/  LDS R33, [R22+UR5+0x200] ;  /* 0x0002000516217984 */ /* 0x000f680008000800 */
[----:B------:R-:W3:Y:S04]  /*4520*/  LDS R21, [R21+UR5+0x300] ;  /* 0x0003000515157984 */ /* 0x000ee80008000800 */
[----:B------:R-:W4:Y:S04]  /*4530*/  LDS R35, [R22+UR5+0x300] ;  /* 0x0003000516237984 */ /* 0x000f280008000800 */
[----:B-1----:R1:W-:Y:S01]  /*4540*/  @P1 STG.E.U16 desc[UR8][R4.64], R23 ;  /* 0x0000001704001986 */ /* 0x0023e2000c101508 */
[----:B------:R-:W-:-:S03]  /*4550*/  ISETP.LT.AND P1, PT, R7, UR15, !P0 ;  /* 0x0000000f07007c0c */ /* 0x000fc6000c721270 */
[----:B--2---:R2:W-:Y:S01]  /*4560*/  @P4 STG.E.U16 desc[UR8][R2.64], R29 ;  /* 0x0000001d02004986 */ /* 0x0045e2000c101508 */
[----:B------:R-:W-:Y:S02]  /*4570*/  ISETP.LT.AND P4, PT, R6, UR15, !P0 ;  /* 0x0000000f06007c0c */ /* 0x000fe4000c781270 */
[----:B------:R-:W-:-:S04]  /*4580*/  LEA R6, P2, R9, R24, 0x1 ;  /* 0x0000001809067211 */ /* 0x000fc800078408ff */
[----:B------:R-:W-:Y:S01]  /*4590*/  LEA.HI.X.SX32 R7, R9, R26, 0x1, P2 ;  /* 0x0000001a09077211 */ /* 0x000fe200010f0eff */
[C---:B------:R-:W-:Y:S01]  /*45a0*/  IMAD R9, R8.reuse, UR6, RZ ;  /* 0x0000000608097c24 */ /* 0x040fe2000f8e02ff */
[----:B------:R-:W-:Y:S02]  /*45b0*/  ISETP.LT.AND P2, PT, R8, UR15, !P0 ;  /* 0x0000000f08007c0c */ /* 0x000fe4000c741270 */
[-C--:B-1----:R-:W-:Y:S01]  /*45c0*/  LEA R4, P5, R19, R24.reuse, 0x1 ;  /* 0x0000001813047211 */ /* 0x082fe200078a08ff */
[----:B0-----:R0:W-:Y:S01]  /*45d0*/  @P3 STG.E.U16 desc[UR8][R6.64], R25 ;  /* 0x0000001906003986 */ /* 0x0011e2000c101508 */
[-C--:B------:R-:W-:Y:S02]  /*45e0*/  LEA R8, P3, R9, R24.reuse, 0x1 ;  /* 0x0000001809087211 */ /* 0x080fe400078608ff */
[----:B--2---:R-:W-:Y:S02]  /*45f0*/  LEA R2, P6, R20, R24, 0x1 ;  /* 0x0000001814027211 */ /* 0x004fe400078c08ff */
[-C--:B------:R-:W-:Y:S01]  /*4600*/  LEA.HI.X.SX32 R5, R19, R26.reuse, 0x1, P5 ;  /* 0x0000001a13057211 */ /* 0x080fe200028f0eff */
[----:B------:R-:W-:Y:S01]  /*4610*/  IMAD R19, R10, UR6, RZ ;  /* 0x000000060a137c24 */ /* 0x000fe2000f8e02ff */
[----:B------:R-:W-:-:S02]  /*4620*/  LEA.HI.X.SX32 R9, R9, R26, 0x1, P3 ;  /* 0x0000001a09097211 */ /* 0x000fc400018f0eff */
[----:B------:R-:W-:Y:S01]  /*4630*/  LEA.HI.X.SX32 R3, R20, R26, 0x1, P6 ;  /* 0x0000001a14037211 */ /* 0x000fe200030f0eff */
[----:B---3--:R1:W-:Y:S01]  /*4640*/  @P4 STG.E.U16 desc[UR8][R4.64], R31 ;  /* 0x0000001f04004986 */ /* 0x0083e2000c101508 */
[----:B------:R-:W-:Y:S01]  /*4650*/  ISETP.LT.AND P3, PT, R10, UR15, !P0 ;  /* 0x0000000f0a007c0c */ /* 0x000fe2000c761270 */
[----:B0-----:R-:W-:Y:S01]  /*4660*/  IMAD R7, R11, UR6, RZ ;  /* 0x000000060b077c24 */ /* 0x001fe2000f8e02ff */
[----:B------:R-:W-:Y:S01]  /*4670*/  LEA R10, P4, R19, R24, 0x1 ;  /* 0x00000018130a7211 */ /* 0x000fe200078808ff */
[----:B----4-:R0:W-:Y:S01]  /*4680*/  @P1 STG.E.U16 desc[UR8][R2.64], R27 ;  /* 0x0000001b02001986 */ /* 0x0101e2000c101508 */
[C---:B------:R-:W-:Y:S01]  /*4690*/  ISETP.LT.AND P1, PT, R18.reuse, UR15, !P0 ;  /* 0x0000000f12007c0c */ /* 0x040fe2000c721270 */
[----:B------:R-:W-:Y:S01]  /*46a0*/  IMAD R18, R18, UR6, RZ ;  /* 0x0000000612127c24 */ /* 0x000fe2000f8e02ff */
[----:B------:R-:W-:Y:S01]  /*46b0*/  PRMT R23, R23, 0x7632, R23 ;  /* 0x0000763217177816 */ /* 0x000fe20000000017 */
[----:B-----5:R2:W-:Y:S01]  /*46c0*/  @P2 STG.E.U16 desc[UR8][R8.64], R33 ;  /* 0x0000002108002986 */ /* 0x0205e2000c101508 */
[----:B------:R-:W-:-:S02]  /*46d0*/  ISETP.LT.AND P2, PT, R11, UR15, !P0 ;  /* 0x0000000f0b007c0c */ /* 0x000fc4000c741270 */
[----:B------:R-:W-:Y:S02]  /*46e0*/  LEA.HI.X.SX32 R11, R19, R26, 0x1, P4 ;  /* 0x0000001a130b7211 */ /* 0x000fe400020f0eff */
[C---:B------:R-:W-:Y:S01]  /*46f0*/  ISETP.LT.AND P4, PT, R17.reuse, UR15, !P0 ;  /* 0x0000000f11007c0c */ /* 0x040fe2000c781270 */
[----:B------:R-:W-:Y:S01]  /*4700*/  IMAD R17, R17, UR6, RZ ;  /* 0x0000000611117c24 */ /* 0x000fe2000f8e02ff */
[-C--:B-1----:R-:W-:Y:S01]  /*4710*/  LEA R4, P5, R7, R24.reuse, 0x1 ;  /* 0x0000001807047211 */ /* 0x082fe200078a08ff */
[----:B------:R1:W-:Y:S01]  /*4720*/  @P3 STG.E.U16 desc[UR8][R10.64], R21 ;  /* 0x000000150a003986 */ /* 0x0003e2000c101508 */
[-C--:B0-----:R-:W-:Y:S02]  /*4730*/  LEA R2, P3, R18, R24.reuse, 0x1 ;  /* 0x0000001812027211 */ /* 0x081fe400078608ff */
[----:B------:R-:W-:Y:S01]  /*4740*/  LEA R6, P6, R17, R24, 0x1 ;  /* 0x0000001811067211 */ /* 0x000fe200078c08ff */
[----:B--2---:R-:W-:Y:S01]  /*4750*/  IMAD R9, R12, UR6, RZ ;  /* 0x000000060c097c24 */ /* 0x004fe2000f8e02ff */
[----:B------:R-:W-:-:S02]  /*4760*/  LEA.HI.X.SX32 R5, R7, R26, 0x1, P5 ;  /* 0x0000001a07057211 */ /* 0x000fc400028f0eff */
[-C--:B------:R-:W-:Y:S02]  /*4770*/  LEA.HI.X.SX32 R3, R18, R26.reuse, 0x1, P3 ;  /* 0x0000001a12037211 */ /* 0x080fe400018f0eff */
[----:B------:R-:W-:Y:S01]  /*4780*/  PRMT R29, R29, 0x7632, R29 ;  /* 0x000076321d1d7816 */ /* 0x000fe2000000001d */
[----:B------:R0:W-:Y:S01]  /*4790*/  @P2 STG.E.U16 desc[UR8][R4.64], R35 ;  /* 0x0000002304002986 */ /* 0x0001e2000c101508 */
[----:B------:R-:W-:Y:S01]  /*47a0*/  LEA.HI.X.SX32 R7, R17, R26, 0x1, P6 ;  /* 0x0000001a11077211 */ /* 0x000fe200030f0eff */
[----:B-1----:R-:W-:Y:S01]  /*47b0*/  IMAD R11, R13, UR6, RZ ;  /* 0x000000060d0b7c24 */ /* 0x002fe2000f8e02ff */
[C---:B------:R-:W-:Y:S01]  /*47c0*/  ISETP.LT.AND P3, PT, R14.reuse, UR15, !P0 ;  /* 0x0000000f0e007c0c */ /* 0x040fe2000c761270 */
[----:B------:R1:W-:Y:S01]  /*47d0*/  @P1 STG.E.U16 desc[UR8][R2.64], R23 ;  /* 0x0000001702001986 */ /* 0x0003e2000c101508 */
[----:B------:R-:W-:Y:S01]  /*47e0*/  IMAD R14, R14, UR6, RZ ;  /* 0x000000060e0e7c24 */ /* 0x000fe2000f8e02ff */
[C---:B------:R-:W-:Y:S01]  /*47f0*/  ISETP.LT.AND P5, PT, R16.reuse, UR15, !P0 ;  /* 0x0000000f10007c0c */ /* 0x040fe2000c7a1270 */
[----:B------:R-:W-:Y:S01]  /*4800*/  IMAD R16, R16, UR6, RZ ;  /* 0x0000000610107c24 */ /* 0x000fe2000f8e02ff */
[----:B------:R2:W-:Y:S01]  /*4810*/  @P4 STG.E.U16 desc[UR8][R6.64], R29 ;  /* 0x0000001d06004986 */ /* 0x0005e2000c101508 */
[C---:B------:R-:W-:Y:S01]  /*4820*/  ISETP.LT.AND P4, PT, R15.reuse, UR15, !P0 ;  /* 0x0000000f0f007c0c */ /* 0x040fe2000c781270 */
[----:B------:R-:W-:Y:S01]  /*4830*/  IMAD R15, R15, UR6, RZ ;  /* 0x000000060f0f7c24 */ /* 0x000fe2000f8e02ff */
[----:B------:R-:W-:Y:S01]  /*4840*/  PRMT R25, R25, 0x7632, R25 ;  /* 0x0000763219197816 */ /* 0x000fe20000000019 */
[----:B------:R-:W-:Y:S01]  /*4850*/  IMAD R17, R0, UR6, RZ ;  /* 0x0000000600117c24 */ /* 0x000fe2000f8e02ff */
[----:B0-----:R-:W-:-:S02]  /*4860*/  LEA R4, P6, R16, R24, 0x1 ;  /* 0x0000001810047211 */ /* 0x001fc400078c08ff */
[----:B------:R-:W-:Y:S02]  /*4870*/  PRMT R31, R31, 0x7632, R31 ;  /* 0x000076321f1f7816 */ /* 0x000fe4000000001f */
[C---:B-1----:R-:W-:Y:S02]  /*4880*/  LEA R2, P1, R15.reuse, R24, 0x1 ;  /* 0x000000180f027211 */ /* 0x042fe400078208ff */
[----:B------:R-:W-:Y:S02]  /*4890*/  LEA.HI.X.SX32 R5, R16, R26, 0x1, P6 ;  /* 0x0000001a10057211 */ /* 0x000fe400030f0eff */
[----:B--2---:R-:W-:Y:S02]  /*48a0*/  LEA R6, P2, R14, R24, 0x1 ;  /* 0x000000180e067211 */ /* 0x004fe400078408ff */
[----:B------:R-:W-:Y:S01]  /*48b0*/  LEA.HI.X.SX32 R3, R15, R26, 0x1, P1 ;  /* 0x0000001a0f037211 */ /* 0x000fe200008f0eff */
[----:B------:R0:W-:Y:S01]  /*48c0*/  @P5 STG.E.U16 desc[UR8][R4.64], R25 ;  /* 0x0000001904005986 */ /* 0x0001e2000c101508 */
[----:B------:R-:W-:-:S02]  /*48d0*/  LEA R10, P1, R11, R24, 0x1 ;  /* 0x000000180b0a7211 */ /* 0x000fc400078208ff */
[-C--:B------:R-:W-:Y:S01]  /*48e0*/  LEA.HI.X.SX32 R7, R14, R26.reuse, 0x1, P2 ;  /* 0x0000001a0e077211 */ /* 0x080fe200010f0eff */
[----:B------:R1:W-:Y:S01]  /*48f0*/  @P4 STG.E.U16 desc[UR8][R2.64], R31 ;  /* 0x0000001f02004986 */ /* 0x0003e2000c101508 */
[----:B------:R-:W-:Y:S02]  /*4900*/  ISETP.LT.AND P2, PT, R12, UR15, !P0 ;  /* 0x0000000f0c007c0c */ /* 0x000fe4000c741270 */
[----:B------:R-:W-:Y:S02]  /*4910*/  LEA.HI.X.SX32 R11, R11, R26, 0x1, P1 ;  /* 0x0000001a0b0b7211 */ /* 0x000fe400008f0eff */
[----:B------:R-:W-:Y:S02]  /*4920*/  ISETP.LT.AND P1, PT, R13, UR15, !P0 ;  /* 0x0000000f0d007c0c */ /* 0x000fe4000c721270 */
[----:B------:R-:W-:Y:S02]  /*4930*/  ISETP.LT.AND P0, PT, R0, UR15, !P0 ;  /* 0x0000000f00007c0c */ /* 0x000fe4000c701270 */
[----:B------:R-:W-:-:S02]  /*4940*/  LEA R8, P6, R9, R24, 0x1 ;  /* 0x0000001809087211 */ /* 0x000fc400078c08ff */
[----:B------:R-:W-:Y:S02]  /*4950*/  PRMT R27, R27, 0x7632, R27 ;  /* 0x000076321b1b7816 */ /* 0x000fe4000000001b */
[----:B------:R-:W-:Y:S02]  /*4960*/  LEA.HI.X.SX32 R9, R9, R26, 0x1, P6 ;  /* 0x0000001a09097211 */ /* 0x000fe400030f0eff */
[----:B------:R-:W-:Y:S01]  /*4970*/  PRMT R33, R33, 0x7632, R33 ;  /* 0x0000763221217816 */ /* 0x000fe20000000021 */
[----:B------:R1:W-:Y:S01]  /*4980*/  @P3 STG.E.U16 desc[UR8][R6.64], R27 ;  /* 0x0000001b06003986 */ /* 0x0003e2000c101508 */
[----:B0-----:R-:W-:Y:S02]  /*4990*/  PRMT R5, R21, 0x7632, R5 ;  /* 0x0000763215057816 */ /* 0x001fe40000000005 */
[C---:B------:R-:W-:Y:S01]  /*49a0*/  LEA R12, P6, R17.reuse, R24, 0x1 ;  /* 0x00000018110c7211 */ /* 0x040fe200078c08ff */
[----:B------:R1:W-:Y:S03]  /*49b0*/  @P2 STG.E.U16 desc[UR8][R8.64], R33 ;  /* 0x0000002108002986 */ /* 0x0003e6000c101508 */
[----:B------:R-:W-:Y:S01]  /*49c0*/  LEA.HI.X.SX32 R13, R17, R26, 0x1, P6 ;  /* 0x0000001a110d7211 */ /* 0x000fe200030f0eff */
[----:B------:R1:W-:Y:S01]  /*49d0*/  @P1 STG.E.U16 desc[UR8][R10.64], R5 ;  /* 0x000000050a001986 */ /* 0x0003e2000c101508 */
[----:B------:R-:W-:Y:S07]  /*49e0*/  @!P0 EXIT ;  /* 0x000000000000894d */ /* 0x000fee0003800000 */
[----:B-1----:R-:W-:-:S05]  /*49f0*/  PRMT R6, R35, 0x7632, R6 ;  /* 0x0000763223067816 */ /* 0x002fca0000000006 */
[----:B------:R-:W-:Y:S01]  /*4a00*/  STG.E.U16 desc[UR8][R12.64], R6 ;  /* 0x000000060c007986 */ /* 0x000fe2000c101508 */
[----:B------:R-:W-:Y:S05]  /*4a10*/  EXIT ;  /* 0x000000000000794d */ /* 0x000fea0003800000 */
.L_x_3:
[----:B------:R-:W-:-:S00]  /*4a20*/  BRA `(.L_x_3) ;  /* 0xfffffffc00fc7947 */ /* 0x000fc0000383ffff */
[----:B------:R-:W-:-:S00]  /*4a30*/  NOP ;  /* 0x0000000000007918 */ /* 0x000fc00000000000 */
        /* <DEDUP_REMOVED lines=12> */
.L_x_4:


//--------------------- .nv.shared.matmul_kernel  --------------------------
	.section	.nv.shared.matmul_kernel,"aw",@nobits
	.sectionflags	@""
	.align	16
	.zero		1024


//--------------------- .nv.shared.reserved.0     --------------------------
	.section	.nv.shared.reserved.0,"aw",@nobits
	.weak		__nv_reservedSMEM_offset_0_alias
	.size		__nv_reservedSMEM_offset_0_alias, 0, 64
	.other		__nv_reservedSMEM_offset_0_alias,@"STO_CUDA_RESERVED_SHARED STV_DEFAULT"
__nv_reservedSMEM_offset_0_alias:
	.zero		0
	.zero		64


//--------------------- .nv.constant0.matmul_kernel --------------------------
	.section	.nv.constant0.matmul_kernel,"a",@progbits
	.sectionflags	@""
	.align	4
.nv.constant0.matmul_kernel:
	.zero		976


//--------------------- SYMBOLS --------------------------

	.type		.nv.reservedSmem.offset0,@object
	.size		.nv.reservedSmem.offset0,0x4
	.type		.nv.reservedSmem.cap,@object
	.size		.nv.reservedSmem.cap,0x4
